	.headerflags	@"EF_CUDA_TEXMODE_UNIFIED EF_CUDA_64BIT_ADDRESS EF_CUDA_SM86 EF_CUDA_VIRTUAL_SM(EF_CUDA_SM86)"
	.elftype	@"ET_EXEC"


//--------------------- .nv.info                  --------------------------
	.section	.nv.info,"",@"SHT_CUDA_INFO"
	.align	4


	//----- nvinfo : EIATTR_REGCOUNT
	.align		4
        /*0000*/ 	.byte	0x04, 0x2f
        /*0002*/ 	.short	(.L_1 - .L_0)
	.align		4
.L_0:
        /*0004*/ 	.word	index@(swiglu_fwd_kernel)
        /*0008*/ 	.word	0x00000050


	//----- nvinfo : EIATTR_MAX_STACK_SIZE
	.align		4
.L_1:
        /*000c*/ 	.byte	0x04, 0x23
        /*000e*/ 	.short	(.L_3 - .L_2)
	.align		4
.L_2:
        /*0010*/ 	.word	index@(swiglu_fwd_kernel)
        /*0014*/ 	.word	0x00000000


	//----- nvinfo : EIATTR_MIN_STACK_SIZE
	.align		4
.L_3:
        /*0018*/ 	.byte	0x04, 0x12
        /*001a*/ 	.short	(.L_5 - .L_4)
	.align		4
.L_4:
        /*001c*/ 	.word	index@(swiglu_fwd_kernel)
        /*0020*/ 	.word	0x00000000


	//----- nvinfo : EIATTR_FRAME_SIZE
	.align		4
.L_5:
        /*0024*/ 	.byte	0x04, 0x11
        /*0026*/ 	.short	(.L_7 - .L_6)
	.align		4
.L_6:
        /*0028*/ 	.word	index@(swiglu_fwd_kernel)
        /*002c*/ 	.word	0x00000000
.L_7:


//--------------------- .nv.info.swiglu_fwd_kernel --------------------------
	.section	.nv.info.swiglu_fwd_kernel,"",@"SHT_CUDA_INFO"
	.align	4


	//----- nvinfo : EIATTR_CUDA_API_VERSION
	.align		4
        /*0000*/ 	.byte	0x04, 0x37
        /*0002*/ 	.short	(.L_9 - .L_8)
.L_8:
        /*0004*/ 	.word	0x0000007b


	//----- nvinfo : EIATTR_SW2861232_WAR
	.align		4
.L_9:
        /*0008*/ 	.byte	0x01, 0x35
	.zero		2


	//----- nvinfo : EIATTR_PARAM_CBANK
	.align		4
        /*000c*/ 	.byte	0x04, 0x0a
        /*000e*/ 	.short	(.L_11 - .L_10)
	.align		4
.L_10:
        /*0010*/ 	.word	index@(.nv.constant0.swiglu_fwd_kernel)
        /*0014*/ 	.short	0x0160
        /*0016*/ 	.short	0x001c


	//----- nvinfo : EIATTR_CBANK_PARAM_SIZE
	.align		4
.L_11:
        /*0018*/ 	.byte	0x03, 0x19
        /*001a*/ 	.short	0x001c


	//----- nvinfo : EIATTR_KPARAM_INFO
	.align		4
        /*001c*/ 	.byte	0x04, 0x17
        /*001e*/ 	.short	(.L_13 - .L_12)
.L_12:
        /*0020*/ 	.word	0x00000000
        /*0024*/ 	.short	0x0003
        /*0026*/ 	.short	0x0018
        /*0028*/ 	.byte	0x00, 0xf0, 0x11, 0x00


	//----- nvinfo : EIATTR_KPARAM_INFO
	.align		4
.L_13:
        /*002c*/ 	.byte	0x04, 0x17
        /*002e*/ 	.short	(.L_15 - .L_14)
.L_14:
        /*0030*/ 	.word	0x00000000
        /*0034*/ 	.short	0x0002
        /*0036*/ 	.short	0x0010
        /*0038*/ 	.byte	0x00, 0xf0, 0x21, 0x00


	//----- nvinfo : EIATTR_KPARAM_INFO
	.align		4
.L_15:
        /*003c*/ 	.byte	0x04, 0x17
        /*003e*/ 	.short	(.L_17 - .L_16)
.L_16:
        /*0040*/ 	.word	0x00000000
        /*0044*/ 	.short	0x0001
        /*0046*/ 	.short	0x0008
        /*0048*/ 	.byte	0x00, 0xf0, 0x21, 0x00


	//----- nvinfo : EIATTR_KPARAM_INFO
	.align		4
.L_17:
        /*004c*/ 	.byte	0x04, 0x17
        /*004e*/ 	.short	(.L_19 - .L_18)
.L_18:
        /*0050*/ 	.word	0x00000000
        /*0054*/ 	.short	0x0000
        /*0056*/ 	.short	0x0000
        /*0058*/ 	.byte	0x00, 0xf0, 0x21, 0x00


	//----- nvinfo : EIATTR_MAXREG_COUNT
	.align		4
.L_19:
        /*005c*/ 	.byte	0x03, 0x1b
        /*005e*/ 	.short	0x00ff


	//----- nvinfo : EIATTR_EXIT_INSTR_OFFSETS
	.align		4
        /*0060*/ 	.byte	0x04, 0x1c
        /*0062*/ 	.short	(.L_21 - .L_20)


	//   ....[0]....
.L_20:
        /*0064*/ 	.word	0x00003a40


	//   ....[1]....
        /*0068*/ 	.word	0x00003a70


	//----- nvinfo : EIATTR_MAX_THREADS
	.align		4
.L_21:
        /*006c*/ 	.byte	0x04, 0x05
        /*006e*/ 	.short	(.L_23 - .L_22)
.L_22:
        /*0070*/ 	.word	0x00000080
        /*0074*/ 	.word	0x00000001
        /*0078*/ 	.word	0x00000001
.L_23:


//--------------------- .nv.rel.action            --------------------------
	.section	.nv.rel.action,"",@"SHT_CUDA_RELOCINFO"
	.align	8
	.sectionentsize	8
        /*0000*/ 	.byte	0x73, 0x00, 0x00, 0x00, 0x00, 0x00, 0x00, 0x00, 0x00, 0x00, 0x00, 0x11, 0x25, 0x00, 0x05, 0x36


//--------------------- .nv.constant0.swiglu_fwd_kernel --------------------------
	.section	.nv.constant0.swiglu_fwd_kernel,"a",@progbits
	.align	4
.nv.constant0.swiglu_fwd_kernel:
	.zero		380


//--------------------- .text.swiglu_fwd_kernel   --------------------------
	.section	.text.swiglu_fwd_kernel,"ax",@progbits
	.sectioninfo	@"SHI_REGISTERS=80"
	.align	128
        .global         swiglu_fwd_kernel
        .type           swiglu_fwd_kernel,@function
        .size           swiglu_fwd_kernel,(.L_x_1 - swiglu_fwd_kernel)
        .other          swiglu_fwd_kernel,@"STO_CUDA_ENTRY STV_DEFAULT"
swiglu_fwd_kernel:
.text.swiglu_fwd_kernel:
[----:B------:R-:W-:-:S02]  /*0000*/  IMAD.MOV.U32 R1, RZ, RZ, c[0x0][0x28] ;  /* 0x00000a00ff017624 */ /* 0x000fc400078e00ff */
[----:B------:R-:W0:Y:S01]  /*0010*/  S2R R0, SR_TID.X ;  /* 0x0000000000007919 */ /* 0x000e220000002100 */
[----:B------:R-:W-:Y:S01]  /*0020*/  IMAD.MOV.U32 R58, RZ, RZ, 0x2 ;  /* 0x00000002ff3a7424 */ /* 0x000fe200078e00ff */
[----:B------:R-:W-:Y:S01]  /*0030*/  PRMT R2, RZ, 0x7610, R2 ;  /* 0x00007610ff027816 */ /* 0x000fe20000000002 */
[----:B------:R-:W-:Y:S01]  /*0040*/  ULDC.64 UR4, c[0x0][0x118] ;  /* 0x0000460000047ab9 */ /* 0x000fe20000000a00 */
[----:B------:R-:W1:Y:S01]  /*0050*/  S2R R77, SR_CTAID.X ;  /* 0x00000000004d7919 */ /* 0x000e620000002500 */
[----:B0-----:R-:W-:-:S05]  /*0060*/  IMAD.SHL.U32 R0, R0, 0x8, RZ ;  /* 0x0000000800007824 */ /* 0x001fca00078e00ff */
[----:B------:R-:W-:-:S05]  /*0070*/  LOP3.LUT R0, R0, 0x3f8, RZ, 0xc0, !PT ;  /* 0x000003f800007812 */ /* 0x000fca00078ec0ff */
[----:B-1----:R-:W-:-:S04]  /*0080*/  IMAD R77, R77, 0x1000, R0 ;  /* 0x000010004d4d7824 */ /* 0x002fc800078e0200 */
[C---:B------:R-:W-:Y:S01]  /*0090*/  IMAD.WIDE R38, R77.reuse, R58, c[0x0][0x160] ;  /* 0x000058004d267625 */ /* 0x040fe200078e023a */
[----:B------:R-:W-:-:S13]  /*00a0*/  ISETP.GE.AND P0, PT, R77, c[0x0][0x178], PT ;  /* 0x00005e004d007a0c */ /* 0x000fda0003f06270 */
[----:B------:R-:W2:Y:S01]  /*00b0*/  @!P0 LDG.E.U16 R2, [R38.64] ;  /* 0x0000000426028981 */ /* 0x000ea2000c1e1500 */
[----:B------:R-:W-:Y:S02]  /*00c0*/  IADD3 R0, R77, 0x1, RZ ;  /* 0x000000014d007810 */ /* 0x000fe40007ffe0ff */
[----:B------:R-:W-:Y:S02]  /*00d0*/  PRMT R3, RZ, 0x7610, R3 ;  /* 0x00007610ff037816 */ /* 0x000fe40000000003 */
[----:B------:R-:W-:-:S13]  /*00e0*/  ISETP.GE.AND P5, PT, R0, c[0x0][0x178], PT ;  /* 0x00005e0000007a0c */ /* 0x000fda0003fa6270 */
[----:B------:R-:W3:Y:S01]  /*00f0*/  @!P5 LDG.E.U16 R3, [R38.64+0x2] ;  /* 0x000002042603d981 */ /* 0x000ee2000c1e1500 */
[----:B------:R-:W-:Y:S02]  /*0100*/  IADD3 R15, R77, 0x2, RZ ;  /* 0x000000024d0f7810 */ /* 0x000fe40007ffe0ff */
[----:B------:R-:W-:Y:S02]  /*0110*/  PRMT R4, RZ, 0x7610, R4 ;  /* 0x00007610ff047816 */ /* 0x000fe40000000004 */
[----:B------:R-:W-:-:S13]  /*0120*/  ISETP.GE.AND P4, PT, R15, c[0x0][0x178], PT ;  /* 0x00005e000f007a0c */ /* 0x000fda0003f86270 */
[----:B------:R-:W4:Y:S01]  /*0130*/  @!P4 LDG.E.U16 R4, [R38.64+0x4] ;  /* 0x000004042604c981 */ /* 0x000f22000c1e1500 */
[----:B------:R-:W-:Y:S02]  /*0140*/  IADD3 R7, R77, 0x3, RZ ;  /* 0x000000034d077810 */ /* 0x000fe40007ffe0ff */
[----:B------:R-:W-:Y:S02]  /*0150*/  PRMT R6, RZ, 0x7610, R6 ;  /* 0x00007610ff067816 */ /* 0x000fe40000000006 */
[----:B------:R-:W-:-:S13]  /*0160*/  ISETP.GE.AND P3, PT, R7, c[0x0][0x178], PT ;  /* 0x00005e0007007a0c */ /* 0x000fda0003f66270 */
[----:B------:R-:W5:Y:S01]  /*0170*/  @!P3 LDG.E.U16 R6, [R38.64+0x6] ;  /* 0x000006042606b981 */ /* 0x000f62000c1e1500 */
        /* <DEDUP_REMOVED lines=8> */
[C---:B------:R-:W-:Y:S02]  /*0200*/  IADD3 R26, R77.reuse, 0x6, RZ ;  /* 0x000000064d1a7810 */ /* 0x040fe40007ffe0ff */
[----:B------:R-:W-:Y:S02]  /*0210*/  PRMT R59, RZ, 0x7610, R59 ;  /* 0x00007610ff3b7816 */ /* 0x000fe4000000003b */
[----:B------:R-:W-:Y:S02]  /*0220*/  IADD3 R30, R77, 0x7, RZ ;  /* 0x000000074d1e7810 */ /* 0x000fe40007ffe0ff */
[----:B------:R-:W-:Y:S02]  /*0230*/  PRMT R57, RZ, 0x7610, R57 ;  /* 0x00007610ff397816 */ /* 0x000fe40000000039 */
[----:B------:R-:W-:Y:S02]  /*0240*/  PRMT R49, RZ, 0x7610, R49 ;  /* 0x00007610ff317816 */ /* 0x000fe40000000031 */
[----:B------:R-:W-:-:S02]  /*0250*/  PRMT R50, RZ, 0x7610, R50 ;  /* 0x00007610ff327816 */ /* 0x000fc40000000032 */
[----:B------:R-:W-:Y:S02]  /*0260*/  PRMT R51, RZ, 0x7610, R51 ;  /* 0x00007610ff337816 */ /* 0x000fe40000000033 */
[----:B------:R-:W-:Y:S02]  /*0270*/  PRMT R61, RZ, 0x7610, R61 ;  /* 0x00007610ff3d7816 */ /* 0x000fe4000000003d */
[----:B------:R-:W-:Y:S02]  /*0280*/  PRMT R47, RZ, 0x7610, R47 ;  /* 0x00007610ff2f7816 */ /* 0x000fe4000000002f */
        /* <DEDUP_REMOVED lines=13> */
[----:B--2---:R-:W-:-:S05]  /*0360*/  SEL R2, R2, RZ, !P0 ;  /* 0x000000ff02027207 */ /* 0x004fca0004000000 */
[----:B------:R-:W-:-:S05]  /*0370*/  HADD2.F32 R63, -RZ, R2.H0_H0 ;  /* 0x20000002ff3f7230 */ /* 0x000fca0000004100 */
[----:B------:R-:W-:-:S04]  /*0380*/  FADD R2, RZ, -R63 ;  /* 0x8000003fff027221 */ /* 0x000fc80000000000 */
[----:B------:R-:W-:Y:S01]  /*0390*/  FMUL R10, R2, 1.4426950216293334961 ;  /* 0x3fb8aa3b020a7820 */ /* 0x000fe20000400000 */
[----:B---3--:R-:W-:-:S04]  /*03a0*/  SEL R3, R3, RZ, !P5 ;  /* 0x000000ff03037207 */ /* 0x008fc80006800000 */
[----:B------:R-:W-:Y:S01]  /*03b0*/  FSETP.GEU.AND P0, PT, R10, -126, PT ;  /* 0xc2fc00000a00780b */ /* 0x000fe20003f0e000 */
[----:B------:R-:W-:-:S05]  /*03c0*/  HADD2.F32 R56, -RZ, R3.H0_H0 ;  /* 0x20000003ff387230 */ /* 0x000fca0000004100 */
[----:B------:R-:W-:-:S04]  /*03d0*/  FADD R2, RZ, -R56 ;  /* 0x80000038ff027221 */ /* 0x000fc80000000000 */
[----:B------:R-:W-:-:S03]  /*03e0*/  FMUL R3, R2, 1.4426950216293334961 ;  /* 0x3fb8aa3b02037820 */ /* 0x000fc60000400000 */
[----:B------:R-:W-:Y:S01]  /*03f0*/  @!P0 FMUL R10, R10, 0.5 ;  /* 0x3f0000000a0a8820 */ /* 0x000fe20000400000 */
[----:B----4-:R-:W-:-:S03]  /*0400*/  SEL R4, R4, RZ, !P4 ;  /* 0x000000ff04047207 */ /* 0x010fc60006000000 */
[----:B------:R-:W0:Y:S02]  /*0410*/  MUFU.EX2 R5, R10 ;  /* 0x0000000a00057308 */ /* 0x000e240000000800 */
[----:B------:R-:W-:-:S05]  /*0420*/  HADD2.F32 R55, -RZ, R4.H0_H0 ;  /* 0x20000004ff377230 */ /* 0x000fca0000004100 */
[----:B------:R-:W-:-:S04]  /*0430*/  FADD R2, RZ, -R55 ;  /* 0x80000037ff027221 */ /* 0x000fc80000000000 */
[----:B------:R-:W-:Y:S01]  /*0440*/  FMUL R4, R2, 1.4426950216293334961 ;  /* 0x3fb8aa3b02047820 */ /* 0x000fe20000400000 */
[----:B0-----:R-:W-:Y:S01]  /*0450*/  @!P0 FMUL R5, R5, R5 ;  /* 0x0000000505058220 */ /* 0x001fe20000400000 */
[----:B------:R-:W-:Y:S02]  /*0460*/  FSETP.GEU.AND P0, PT, R3, -126, PT ;  /* 0xc2fc00000300780b */ /* 0x000fe40003f0e000 */
[----:B-----5:R-:W-:-:S05]  /*0470*/  SEL R6, R6, RZ, !P3 ;  /* 0x000000ff06067207 */ /* 0x020fca0005800000 */
[----:B------:R-:W-:-:S05]  /*0480*/  HADD2.F32 R48, -RZ, R6.H0_H0 ;  /* 0x20000006ff307230 */ /* 0x000fca0000004100 */
[----:B------:R-:W-:Y:S01]  /*0490*/  FADD R2, RZ, -R48 ;  /* 0x80000030ff027221 */ /* 0x000fe20000000000 */
[----:B------:R-:W-:-:S04]  /*04a0*/  @!P0 FMUL R3, R3, 0.5 ;  /* 0x3f00000003038820 */ /* 0x000fc80000400000 */
[----:B------:R0:W1:Y:S01]  /*04b0*/  MUFU.EX2 R54, R3 ;  /* 0x0000000300367308 */ /* 0x0000620000000800 */
[----:B------:R-:W-:-:S05]  /*04c0*/  SEL R8, R8, RZ, !P2 ;  /* 0x000000ff08087207 */ /* 0x000fca0005000000 */
[----:B------:R-:W-:Y:S01]  /*04d0*/  HADD2.F32 R60, -RZ, R8.H0_H0 ;  /* 0x20000008ff3c7230 */ /* 0x000fe20000004100 */
[----:B0-----:R-:W-:-:S04]  /*04e0*/  FMUL R3, R2, 1.4426950216293334961 ;  /* 0x3fb8aa3b02037820 */ /* 0x001fc80000400000 */
[----:B------:R-:W-:Y:S01]  /*04f0*/  FADD R2, RZ, -R60 ;  /* 0x8000003cff027221 */ /* 0x000fe20000000000 */
[----:B-1----:R-:W-:Y:S01]  /*0500*/  @!P0 FMUL R54, R54, R54 ;  /* 0x0000003636368220 */ /* 0x002fe20000400000 */
[----:B------:R-:W-:Y:S02]  /*0510*/  FSETP.GEU.AND P0, PT, R4, -126, PT ;  /* 0xc2fc00000400780b */ /* 0x000fe40003f0e000 */
[----:B------:R-:W-:Y:S02]  /*0520*/  SEL R9, R9, RZ, !P1 ;  /* 0x000000ff09097207 */ /* 0x000fe40004800000 */
[----:B------:R-:W-:-:S03]  /*0530*/  ISETP.GE.AND P1, PT, R26, c[0x0][0x178], PT ;  /* 0x00005e001a007a0c */ /* 0x000fc60003f26270 */
[----:B------:R-:W-:Y:S01]  /*0540*/  HADD2.F32 R52, -RZ, R9.H0_H0 ;  /* 0x20000009ff347230 */ /* 0x000fe20000004100 */
[C---:B------:R-:W-:Y:S02]  /*0550*/  IADD3 R35, R77.reuse, 0x400, RZ ;  /* 0x000004004d237810 */ /* 0x040fe40007ffe0ff */
[C---:B------:R-:W-:Y:S02]  /*0560*/  IADD3 R36, R77.reuse, 0x401, RZ ;  /* 0x000004014d247810 */ /* 0x040fe40007ffe0ff */
[C---:B------:R-:W-:Y:S01]  /*0570*/  IADD3 R46, R77.reuse, 0x402, RZ ;  /* 0x000004024d2e7810 */ /* 0x040fe20007ffe0ff */
[----:B------:R-:W-:Y:S01]  /*0580*/  @!P0 FMUL R4, R4, 0.5 ;  /* 0x3f00000004048820 */ /* 0x000fe20000400000 */
[C---:B------:R-:W-:Y:S02]  /*0590*/  IADD3 R44, R77.reuse, 0x403, RZ ;  /* 0x000004034d2c7810 */ /* 0x040fe40007ffe0ff */
[C---:B------:R-:W-:Y:S01]  /*05a0*/  IADD3 R43, R77.reuse, 0x404, RZ ;  /* 0x000004044d2b7810 */ /* 0x040fe20007ffe0ff */
[----:B------:R0:W1:Y:S01]  /*05b0*/  MUFU.EX2 R73, R4 ;  /* 0x0000000400497308 */ /* 0x0000620000000800 */
[----:B------:R-:W2:Y:S01]  /*05c0*/  @!P1 LDG.E.U16 R59, [R38.64+0xc] ;  /* 0x00000c04263b9981 */ /* 0x000ea2000c1e1500 */
[----:B------:R-:W-:-:S02]  /*05d0*/  IADD3 R45, R77, 0x405, RZ ;  /* 0x000004054d2d7810 */ /* 0x000fc40007ffe0ff */
[C---:B------:R-:W-:Y:S02]  /*05e0*/  IADD3 R37, R77.reuse, 0x406, RZ ;  /* 0x000004064d257810 */ /* 0x040fe40007ffe0ff */
[C---:B------:R-:W-:Y:S02]  /*05f0*/  IADD3 R40, R77.reuse, 0x407, RZ ;  /* 0x000004074d287810 */ /* 0x040fe40007ffe0ff */
[C---:B------:R-:W-:Y:S01]  /*0600*/  IADD3 R31, R77.reuse, 0x800, RZ ;  /* 0x000008004d1f7810 */ /* 0x040fe20007ffe0ff */
[----:B0-----:R-:W-:Y:S01]  /*0610*/  FMUL R4, R2, 1.4426950216293334961 ;  /* 0x3fb8aa3b02047820 */ /* 0x001fe20000400000 */
[----:B------:R-:W-:Y:S01]  /*0620*/  FADD R2, RZ, -R52 ;  /* 0x80000034ff027221 */ /* 0x000fe20000000000 */
[C---:B------:R-:W-:Y:S02]  /*0630*/  IADD3 R33, R77.reuse, 0x801, RZ ;  /* 0x000008014d217810 */ /* 0x040fe40007ffe0ff */
[C---:B------:R-:W-:Y:S01]  /*0640*/  IADD3 R28, R77.reuse, 0x802, RZ ;  /* 0x000008024d1c7810 */ /* 0x040fe20007ffe0ff */
[----:B------:R-:W-:Y:S01]  /*0650*/  FMUL R2, R2, 1.4426950216293334961 ;  /* 0x3fb8aa3b02027820 */ /* 0x000fe20000400000 */
[----:B------:R-:W-:Y:S01]  /*0660*/  IADD3 R27, R77, 0x803, RZ ;  /* 0x000008034d1b7810 */ /* 0x000fe20007ffe0ff */
[----:B-1----:R-:W-:Y:S01]  /*0670*/  @!P0 FMUL R73, R73, R73 ;  /* 0x0000004949498220 */ /* 0x002fe20000400000 */
[----:B------:R-:W-:-:S02]  /*0680*/  FSETP.GEU.AND P0, PT, R3, -126, PT ;  /* 0xc2fc00000300780b */ /* 0x000fc40003f0e000 */
[C---:B------:R-:W-:Y:S02]  /*0690*/  IADD3 R21, R77.reuse, 0x804, RZ ;  /* 0x000008044d157810 */ /* 0x040fe40007ffe0ff */
[C---:B------:R-:W-:Y:S02]  /*06a0*/  IADD3 R23, R77.reuse, 0x805, RZ ;  /* 0x000008054d177810 */ /* 0x040fe40007ffe0ff */
[C---:B------:R-:W-:Y:S02]  /*06b0*/  IADD3 R19, R77.reuse, 0x806, RZ ;  /* 0x000008064d137810 */ /* 0x040fe40007ffe0ff */
[C---:B------:R-:W-:Y:S02]  /*06c0*/  IADD3 R16, R77.reuse, 0x807, RZ ;  /* 0x000008074d107810 */ /* 0x040fe40007ffe0ff */
[----:B------:R-:W-:Y:S01]  /*06d0*/  IADD3 R12, R77, 0xc00, RZ ;  /* 0x00000c004d0c7810 */ /* 0x000fe20007ffe0ff */
[----:B------:R-:W-:Y:S01]  /*06e0*/  FADD R72, R5, 1 ;  /* 0x3f80000005487421 */ /* 0x000fe20000000000 */
[----:B------:R-:W-:Y:S01]  /*06f0*/  IADD3 R65, R77, 0xc07, RZ ;  /* 0x00000c074d417810 */ /* 0x000fe20007ffe0ff */
[----:B------:R-:W-:Y:S01]  /*0700*/  @!P0 FMUL R3, R3, 0.5 ;  /* 0x3f00000003038820 */ /* 0x000fe20000400000 */
[----:B------:R-:W-:-:S02]  /*0710*/  IADD3 R6, R77, 0xc03, RZ ;  /* 0x00000c034d067810 */ /* 0x000fc40007ffe0ff */
[----:B------:R-:W-:Y:S01]  /*0720*/  IADD3 R64, R77, 0xc06, RZ ;  /* 0x00000c064d407810 */ /* 0x000fe20007ffe0ff */
[----:B------:R-:W0:Y:S01]  /*0730*/  MUFU.EX2 R69, R3 ;  /* 0x0000000300457308 */ /* 0x000e220000000800 */
[----:B------:R-:W-:Y:S01]  /*0740*/  PRMT R9, RZ, 0x7610, R9 ;  /* 0x00007610ff097816 */ /* 0x000fe20000000009 */
[----:B0-----:R-:W-:Y:S01]  /*0750*/  @!P0 FMUL R69, R69, R69 ;  /* 0x0000004545458220 */ /* 0x001fe20000400000 */
[----:B------:R-:W-:-:S13]  /*0760*/  FSETP.GEU.AND P0, PT, R4, -126, PT ;  /* 0xc2fc00000400780b */ /* 0x000fda0003f0e000 */
[----:B------:R-:W-:-:S04]  /*0770*/  @!P0 FMUL R4, R4, 0.5 ;  /* 0x3f00000004048820 */ /* 0x000fc80000400000 */
[----:B------:R-:W0:Y:S02]  /*0780*/  MUFU.EX2 R62, R4 ;  /* 0x00000004003e7308 */ /* 0x000e240000000800 */
[----:B0-----:R-:W-:Y:S01]  /*0790*/  @!P0 FMUL R62, R62, R62 ;  /* 0x0000003e3e3e8220 */ /* 0x001fe20000400000 */
[----:B------:R-:W-:-:S13]  /*07a0*/  FSETP.GEU.AND P0, PT, R2, -126, PT ;  /* 0xc2fc00000200780b */ /* 0x000fda0003f0e000 */
[----:B------:R-:W-:-:S04]  /*07b0*/  @!P0 FMUL R2, R2, 0.5 ;  /* 0x3f00000002028820 */ /* 0x000fc80000400000 */
[----:B------:R0:W1:Y:S01]  /*07c0*/  MUFU.EX2 R75, R2 ;  /* 0x00000002004b7308 */ /* 0x0000620000000800 */
[C---:B------:R-:W-:Y:S02]  /*07d0*/  IADD3 R3, R77.reuse, 0xc01, RZ ;  /* 0x00000c014d037810 */ /* 0x040fe40007ffe0ff */
[----:B------:R-:W-:Y:S02]  /*07e0*/  FSETP.GT.AND P6, PT, R72, 8.50705917302346158658e+37, PT ;  /* 0x7e8000004800780b */ /* 0x000fe40003fc4000 */
[----:B------:R-:W-:Y:S02]  /*07f0*/  ISETP.GE.AND P4, PT, R6, c[0x0][0x178], PT ;  /* 0x00005e0006007a0c */ /* 0x000fe40003f86270 */
[----:B------:R-:W-:Y:S02]  /*0800*/  IADD3 R4, R77, 0xc02, RZ ;  /* 0x00000c024d047810 */ /* 0x000fe40007ffe0ff */
[----:B------:R-:W-:Y:S01]  /*0810*/  ISETP.GE.AND P1, PT, R64, c[0x0][0x178], PT ;  /* 0x00005e0040007a0c */ /* 0x000fe20003f26270 */
[----:B------:R-:W-:Y:S01]  /*0820*/  IMAD.MOV.U32 R5, RZ, RZ, 0x3e800000 ;  /* 0x3e800000ff057424 */ /* 0x000fe200078e00ff */
[----:B0-----:R-:W-:Y:S01]  /*0830*/  PRMT R2, RZ, 0x7610, R2 ;  /* 0x00007610ff027816 */ /* 0x001fe20000000002 */
[----:B-1----:R-:W-:Y:S01]  /*0840*/  @!P0 FMUL R75, R75, R75 ;  /* 0x0000004b4b4b8220 */ /* 0x002fe20000400000 */
[----:B------:R-:W-:-:S03]  /*0850*/  ISETP.GE.AND P0, PT, R30, c[0x0][0x178], PT ;  /* 0x00005e001e007a0c */ /* 0x000fc60003f06270 */
[----:B------:R-:W-:Y:S01]  /*0860*/  @P6 FMUL R72, R72, 0.25 ;  /* 0x3e80000048486820 */ /* 0x000fe20000400000 */
[----:B------:R-:W-:Y:S01]  /*0870*/  IADD3 R6, R77, 0xc05, RZ ;  /* 0x00000c054d067810 */ /* 0x000fe20007ffe0ff */
[----:B------:R0:W3:Y:S08]  /*0880*/  @!P4 LDG.E.U16 R9, [R38.64+0x1806] ;  /* 0x001806042609c981 */ /* 0x0000f0000c1e1500 */
[----:B------:R0:W4:Y:S01]  /*0890*/  @!P0 LDG.E.U16 R57, [R38.64+0xe] ;  /* 0x00000e0426398981 */ /* 0x000122000c1e1500 */
[----:B------:R-:W-:-:S13]  /*08a0*/  ISETP.GE.AND P0, PT, R35, c[0x0][0x178], PT ;  /* 0x00005e0023007a0c */ /* 0x000fda0003f06270 */
[----:B------:R0:W5:Y:S01]  /*08b0*/  @!P0 LDG.E.U16 R49, [R38.64+0x800] ;  /* 0x0008000426318981 */ /* 0x000162000c1e1500 */
[----:B------:R-:W-:-:S13]  /*08c0*/  ISETP.GE.AND P0, PT, R36, c[0x0][0x178], PT ;  /* 0x00005e0024007a0c */ /* 0x000fda0003f06270 */
[----:B------:R0:W3:Y:S01]  /*08d0*/  @!P0 LDG.E.U16 R50, [R38.64+0x802] ;  /* 0x0008020426328981 */ /* 0x0000e2000c1e1500 */
        /* <DEDUP_REMOVED lines=30> */
[----:B------:R-:W-:Y:S02]  /*0ac0*/  ISETP.GE.AND P0, PT, R3, c[0x0][0x178], PT ;  /* 0x00005e0003007a0c */ /* 0x000fe40003f06270 */
[----:B------:R-:W-:Y:S02]  /*0ad0*/  ISETP.GE.AND P2, PT, R6, c[0x0][0x178], PT ;  /* 0x00005e0006007a0c */ /* 0x000fe40003f46270 */
[----:B------:R-:W-:-:S09]  /*0ae0*/  PRMT R6, RZ, 0x7610, R6 ;  /* 0x00007610ff067816 */ /* 0x000fd20000000006 */
[----:B------:R0:W3:Y:S01]  /*0af0*/  @!P0 LDG.E.U16 R13, [R38.64+0x1802] ;  /* 0x00180204260d8981 */ /* 0x0000e2000c1e1500 */
[----:B------:R-:W-:Y:S01]  /*0b00*/  ISETP.GE.AND P0, PT, R65, c[0x0][0x178], PT ;  /* 0x00005e0041007a0c */ /* 0x000fe20003f06270 */
[----:B------:R-:W1:Y:S01]  /*0b10*/  MUFU.RCP R64, R72 ;  /* 0x0000004800407308 */ /* 0x000e620000001000 */
[----:B------:R-:W-:Y:S02]  /*0b20*/  ISETP.GE.AND P5, PT, R4, c[0x0][0x178], PT ;  /* 0x00005e0004007a0c */ /* 0x000fe40003fa6270 */
[----:B------:R-:W-:Y:S02]  /*0b30*/  P2R R70, PR, RZ, 0x1 ;  /* 0x00000001ff467803 */ /* 0x000fe40000000000 */
[----:B------:R-:W-:-:S07]  /*0b40*/  IADD3 R4, R77, 0xc04, RZ ;  /* 0x00000c044d047810 */ /* 0x000fce0007ffe0ff */
[----:B------:R0:W3:Y:S01]  /*0b50*/  @!P0 LDG.E.U16 R6, [R38.64+0x180e] ;  /* 0x00180e0426068981 */ /* 0x0000e2000c1e1500 */
[----:B------:R-:W-:Y:S02]  /*0b60*/  ISETP.GE.AND P0, PT, R26, c[0x0][0x178], PT ;  /* 0x00005e001a007a0c */ /* 0x000fe40003f06270 */
[----:B------:R-:W-:Y:S01]  /*0b70*/  ISETP.GE.AND P3, PT, R4, c[0x0][0x178], PT ;  /* 0x00005e0004007a0c */ /* 0x000fe20003f66270 */
[----:B------:R0:W3:Y:S01]  /*0b80*/  @!P5 LDG.E.U16 R2, [R38.64+0x1804] ;  /* 0x001804042602d981 */ /* 0x0000e2000c1e1500 */
[----:B--2---:R-:W-:Y:S02]  /*0b90*/  SEL R59, R59, RZ, !P0 ;  /* 0x000000ff3b3b7207 */ /* 0x004fe40004000000 */
[----:B------:R-:W-:-:S03]  /*0ba0*/  FSEL R74, R5, 1, P6 ;  /* 0x3f800000054a7808 */ /* 0x000fc60003000000 */
[----:B------:R-:W-:Y:S01]  /*0bb0*/  HADD2.F32 R59, -RZ, R59.H0_H0 ;  /* 0x2000003bff3b7230 */ /* 0x000fe20000004100 */
[----:B------:R-:W-:Y:S02]  /*0bc0*/  PRMT R10, RZ, 0x7610, R10 ;  /* 0x00007610ff0a7816 */ /* 0x000fe4000000000a */
[----:B------:R-:W-:Y:S02]  /*0bd0*/  PRMT R8, RZ, 0x7610, R8 ;  /* 0x00007610ff087816 */ /* 0x000fe40000000008 */
[----:B------:R-:W-:Y:S01]  /*0be0*/  PRMT R4, RZ, 0x7610, R4 ;  /* 0x00007610ff047816 */ /* 0x000fe20000000004 */
[----:B-1----:R-:W-:Y:S01]  /*0bf0*/  FMUL R76, R64, R74 ;  /* 0x0000004a404c7220 */ /* 0x002fe20000400000 */
[----:B------:R-:W-:Y:S01]  /*0c00*/  FADD R64, RZ, -R59 ;  /* 0x8000003bff407221 */ /* 0x000fe20000000000 */
[----:B------:R0:W2:Y:S04]  /*0c10*/  @!P3 LDG.E.U16 R10, [R38.64+0x1808] ;  /* 0x00180804260ab981 */ /* 0x0000a8000c1e1500 */
[----:B------:R0:W2:Y:S04]  /*0c20*/  @!P2 LDG.E.U16 R8, [R38.64+0x180a] ;  /* 0x00180a042608a981 */ /* 0x0000a8000c1e1500 */
[----:B------:R0:W2:Y:S02]  /*0c30*/  @!P1 LDG.E.U16 R4, [R38.64+0x180c] ;  /* 0x00180c0426049981 */ /* 0x0000a4000c1e1500 */
[----:B0-----:R-:W-:-:S05]  /*0c40*/  FMUL R38, R64, 1.4426950216293334961 ;  /* 0x3fb8aa3b40267820 */ /* 0x001fca0000400000 */
[----:B------:R-:W-:-:S13]  /*0c50*/  FSETP.GEU.AND P6, PT, R38, -126, PT ;  /* 0xc2fc00002600780b */ /* 0x000fda0003fce000 */
[----:B------:R-:W-:-:S04]  /*0c60*/  @!P6 FMUL R38, R38, 0.5 ;  /* 0x3f0000002626e820 */ /* 0x000fc80000400000 */
[----:B------:R-:W0:Y:S01]  /*0c70*/  MUFU.EX2 R64, R38 ;  /* 0x0000002600407308 */ /* 0x000e220000000800 */
[----:B------:R-:W-:Y:S01]  /*0c80*/  FADD R74, R54, 1 ;  /* 0x3f800000364a7421 */ /* 0x000fe20000000000 */
[----:B0-----:R-:W-:-:S04]  /*0c90*/  @!P6 FMUL R64, R64, R64 ;  /* 0x000000404040e220 */ /* 0x001fc80000400000 */
[----:B------:R-:W-:Y:S02]  /*0ca0*/  FSETP.GT.AND P6, PT, R74, 8.50705917302346158658e+37, PT ;  /* 0x7e8000004a00780b */ /* 0x000fe40003fc4000 */
[----:B------:R-:W-:Y:S02]  /*0cb0*/  P2R R71, PR, RZ, 0x20 ;  /* 0x00000020ff477803 */ /* 0x000fe40000000000 */
[----:B------:R-:W-:-:S09]  /*0cc0*/  ISETP.GE.AND P5, PT, R30, c[0x0][0x178], PT ;  /* 0x00005e001e007a0c */ /* 0x000fd20003fa6270 */
[----:B------:R-:W-:Y:S01]  /*0cd0*/  @P6 FMUL R74, R74, 0.25 ;  /* 0x3e8000004a4a6820 */ /* 0x000fe20000400000 */
[----:B----4-:R-:W-:-:S05]  /*0ce0*/  SEL R57, R57, RZ, !P5 ;  /* 0x000000ff39397207 */ /* 0x010fca0006800000 */
[----:B------:R-:W0:Y:S01]  /*0cf0*/  MUFU.RCP R74, R74 ;  /* 0x0000004a004a7308 */ /* 0x000e220000001000 */
[----:B------:R-:W-:Y:S01]  /*0d00*/  FMUL R54, R63, R76 ;  /* 0x0000004c3f367220 */ /* 0x000fe20000400000 */
[----:B------:R-:W-:Y:S01]  /*0d10*/  HADD2.F32 R63, -RZ, R57.H0_H0 ;  /* 0x20000039ff3f7230 */ /* 0x000fe20000004100 */
[----:B------:R-:W-:-:S04]  /*0d20*/  FSEL R39, R5, 1, P6 ;  /* 0x3f80000005277808 */ /* 0x000fc80003000000 */
[----:B------:R-:W-:Y:S01]  /*0d30*/  FADD R38, RZ, -R63 ;  /* 0x8000003fff267221 */ /* 0x000fe20000000000 */
[----:B0-----:R-:W-:-:S03]  /*0d40*/  FMUL R76, R74, R39 ;  /* 0x000000274a4c7220 */ /* 0x001fc60000400000 */
[----:B------:R-:W-:-:S05]  /*0d50*/  FMUL R39, R38, 1.4426950216293334961 ;  /* 0x3fb8aa3b26277820 */ /* 0x000fca0000400000 */
[----:B------:R-:W-:-:S13]  /*0d60*/  FSETP.GEU.AND P6, PT, R39, -126, PT ;  /* 0xc2fc00002700780b */ /* 0x000fda0003fce000 */
[----:B------:R-:W-:-:S04]  /*0d70*/  @!P6 FMUL R39, R39, 0.5 ;  /* 0x3f0000002727e820 */ /* 0x000fc80000400000 */
[----:B------:R-:W0:Y:S01]  /*0d80*/  MUFU.EX2 R57, R39 ;  /* 0x0000002700397308 */ /* 0x000e220000000800 */
[----:B------:R-:W-:Y:S01]  /*0d90*/  P2R R66, PR, RZ, 0x4 ;  /* 0x00000004ff427803 */ /* 0x000fe20000000000 */
[----:B------:R-:W-:Y:S01]  /*0da0*/  FADD R73, R73, 1 ;  /* 0x3f80000049497421 */ /* 0x000fe20000000000 */
[----:B------:R-:W-:-:S04]  /*0db0*/  ISETP.GE.AND P2, PT, R35, c[0x0][0x178], PT ;  /* 0x00005e0023007a0c */ /* 0x000fc80003f46270 */
[----:B-----5:R-:W-:-:S05]  /*0dc0*/  SEL R49, R49, RZ, !P2 ;  /* 0x000000ff31317207 */ /* 0x020fca0005000000 */
[----:B------:R-:W-:Y:S01]  /*0dd0*/  HADD2.F32 R49, -RZ, R49.H0_H0 ;  /* 0x20000031ff317230 */ /* 0x000fe20000004100 */
[----:B0-----:R-:W-:Y:S01]  /*0de0*/  @!P6 FMUL R57, R57, R57 ;  /* 0x000000393939e220 */ /* 0x001fe20000400000 */
[----:B------:R-:W-:-:S03]  /*0df0*/  FSETP.GT.AND P6, PT, R73, 8.50705917302346158658e+37, PT ;  /* 0x7e8000004900780b */ /* 0x000fc60003fc4000 */
[----:B------:R-:W-:-:S04]  /*0e00*/  FADD R39, RZ, -R49 ;  /* 0x80000031ff277221 */ /* 0x000fc80000000000 */
[----:B------:R-:W-:Y:S01]  /*0e10*/  FMUL R39, R39, 1.4426950216293334961 ;  /* 0x3fb8aa3b27277820 */ /* 0x000fe20000400000 */
[----:B------:R-:W-:-:S05]  /*0e20*/  FSEL R38, R5, 1, P6 ;  /* 0x3f80000005267808 */ /* 0x000fca0003000000 */
[----:B------:R-:W-:Y:S01]  /*0e30*/  @P6 FMUL R73, R73, 0.25 ;  /* 0x3e80000049496820 */ /* 0x000fe20000400000 */
[----:B------:R-:W-:-:S03]  /*0e40*/  FSETP.GEU.AND P6, PT, R39, -126, PT ;  /* 0xc2fc00002700780b */ /* 0x000fc60003fce000 */
[----:B------:R-:W0:Y:S10]  /*0e50*/  MUFU.RCP R74, R73 ;  /* 0x00000049004a7308 */ /* 0x000e340000001000 */
[----:B------:R-:W-:Y:S01]  /*0e60*/  @!P6 FMUL R39, R39, 0.5 ;  /* 0x3f0000002727e820 */ /* 0x000fe20000400000 */
[----:B0-----:R-:W-:-:S03]  /*0e70*/  FMUL R38, R74, R38 ;  /* 0x000000264a267220 */ /* 0x001fc60000400000 */
[----:B------:R-:W0:Y:S01]  /*0e80*/  MUFU.EX2 R74, R39 ;  /* 0x00000027004a7308 */ /* 0x000e220000000800 */
[----:B------:R-:W-:Y:S01]  /*0e90*/  FMUL R56, R56, R76 ;  /* 0x0000004c38387220 */ /* 0x000fe20000400000 */
[----:B------:R-:W-:Y:S01]  /*0ea0*/  FADD R76, R69, 1 ;  /* 0x3f800000454c7421 */ /* 0x000fe20000000000 */
[----:B0-----:R-:W-:-:S04]  /*0eb0*/  @!P6 FMUL R74, R74, R74 ;  /* 0x0000004a4a4ae220 */ /* 0x001fc80000400000 */
[----:B------:R-:W-:Y:S02]  /*0ec0*/  FSETP.GT.AND P6, PT, R76, 8.50705917302346158658e+37, PT ;  /* 0x7e8000004c00780b */ /* 0x000fe40003fc4000 */
[----:B------:R-:W-:-:S11]  /*0ed0*/  ISETP.GE.AND P5, PT, R36, c[0x0][0x178], PT ;  /* 0x00005e0024007a0c */ /* 0x000fd60003fa6270 */
[----:B------:R-:W-:Y:S01]  /*0ee0*/  @P6 FMUL R76, R76, 0.25 ;  /* 0x3e8000004c4c6820 */ /* 0x000fe20000400000 */
[----:B---3--:R-:W-:-:S05]  /*0ef0*/  SEL R50, R50, RZ, !P5 ;  /* 0x000000ff32327207 */ /* 0x008fca0006800000 */
[----:B------:R-:W0:Y:S01]  /*0f00*/  MUFU.RCP R76, R76 ;  /* 0x0000004c004c7308 */ /* 0x000e220000001000 */
[----:B------:R-:W-:Y:S01]  /*0f10*/  HADD2.F32 R50, -RZ, R50.H0_H0 ;  /* 0x20000032ff327230 */ /* 0x000fe20000004100 */
[----:B------:R-:W-:Y:S01]  /*0f20*/  FSEL R69, R5, 1, P6 ;  /* 0x3f80000005457808 */ /* 0x000fe20003000000 */
[----:B------:R-:W-:-:S03]  /*0f30*/  FMUL R55, R55, R38 ;  /* 0x0000002637377220 */ /* 0x000fc60000400000 */
[----:B------:R-:W-:Y:S01]  /*0f40*/  FADD R38, RZ, -R50 ;  /* 0x80000032ff267221 */ /* 0x000fe20000000000 */
[----:B0-----:R-:W-:-:S03]  /*0f50*/  FMUL R69, R76, R69 ;  /* 0x000000454c457220 */ /* 0x001fc60000400000 */
[----:B------:R-:W-:-:S05]  /*0f60*/  FMUL R76, R38, 1.4426950216293334961 ;  /* 0x3fb8aa3b264c7820 */ /* 0x000fca0000400000 */
[----:B------:R-:W-:-:S13]  /*0f70*/  FSETP.GEU.AND P6, PT, R76, -126, PT ;  /* 0xc2fc00004c00780b */ /* 0x000fda0003fce000 */
[----:B------:R-:W-:-:S04]  /*0f80*/  @!P6 FMUL R76, R76, 0.5 ;  /* 0x3f0000004c4ce820 */ /* 0x000fc80000400000 */
[----:B------:R0:W1:Y:S02]  /*0f90*/  MUFU.EX2 R39, R76 ;  /* 0x0000004c00277308 */ /* 0x0000640000000800 */
[----:B0-----:R-:W-:Y:S01]  /*0fa0*/  FADD R76, R62, 1 ;  /* 0x3f8000003e4c7421 */ /* 0x001fe20000000000 */
[----:B-1----:R-:W-:-:S04]  /*0fb0*/  @!P6 FMUL R39, R39, R39 ;  /* 0x000000272727e220 */ /* 0x002fc80000400000 */
[----:B------:R-:W-:Y:S02]  /*0fc0*/  FSETP.GT.AND P6, PT, R76, 8.50705917302346158658e+37, PT ;  /* 0x7e8000004c00780b */ /* 0x000fe40003fc4000 */
[----:B------:R-:W-:Y:S02]  /*0fd0*/  P2R R67, PR, RZ, 0x8 ;  /* 0x00000008ff437803 */ /* 0x000fe40000000000 */
[----:B------:R-:W-:-:S09]  /*0fe0*/  ISETP.GE.AND P3, PT, R46, c[0x0][0x178], PT ;  /* 0x00005e002e007a0c */ /* 0x000fd20003f66270 */
[----:B------:R-:W-:-:S04]  /*0ff0*/  @P6 FMUL R76, R76, 0.25 ;  /* 0x3e8000004c4c6820 */ /* 0x000fc80000400000 */
[----:B------:R-:W0:Y:S01]  /*1000*/  MUFU.RCP R62, R76 ;  /* 0x0000004c003e7308 */ /* 0x000e220000001000 */
[----:B------:R-:W-:Y:S02]  /*1010*/  SEL R51, R51, RZ, !P3 ;  /* 0x000000ff33337207 */ /* 0x000fe40005800000 */
[----:B------:R-:W-:-:S03]  /*1020*/  FSEL R38, R5, 1, P6 ;  /* 0x3f80000005267808 */ /* 0x000fc60003000000 */
[----:B------:R-:W-:Y:S02]  /*1030*/  HADD2.F32 R51, -RZ, R51.H0_H0 ;  /* 0x20000033ff337230 */ /* 0x000fe40000004100 */
[----:B0-----:R-:W-:-:S03]  /*1040*/  FMUL R38, R62, R38 ;  /* 0x000000263e267220 */ /* 0x001fc60000400000 */
[----:B------:R-:W-:-:S04]  /*1050*/  FADD R62, RZ, -R51 ;  /* 0x80000033ff3e7221 */ /* 0x000fc80000000000 */
[----:B------:R-:W-:-:S05]  /*1060*/  FMUL R62, R62, 1.4426950216293334961 ;  /* 0x3fb8aa3b3e3e7820 */ /* 0x000fca0000400000 */
[----:B------:R-:W-:-:S13]  /*1070*/  FSETP.GEU.AND P6, PT, R62, -126, PT ;  /* 0xc2fc00003e00780b */ /* 0x000fda0003fce000 */
[----:B------:R-:W-:-:S06]  /*1080*/  @!P6 FMUL R62, R62, 0.5 ;  /* 0x3f0000003e3ee820 */ /* 0x000fcc0000400000 */
[----:B------:R-:W0:Y:S01]  /*1090*/  MUFU.EX2 R62, R62 ;  /* 0x0000003e003e7308 */ /* 0x000e220000000800 */
[----:B------:R-:W-:Y:S01]  /*10a0*/  FADD R75, R75, 1 ;  /* 0x3f8000004b4b7421 */ /* 0x000fe20000000000 */
[----:B0-----:R-:W-:-:S04]  /*10b0*/  @!P6 FMUL R62, R62, R62 ;  /* 0x0000003e3e3ee220 */ /* 0x001fc80000400000 */
[----:B------:R-:W-:Y:S02]  /*10c0*/  FSETP.GT.AND P6, PT, R75, 8.50705917302346158658e+37, PT ;  /* 0x7e8000004b00780b */ /* 0x000fe40003fc4000 */
[----:B------:R-:W-:Y:S02]  /*10d0*/  P2R R68, PR, RZ, 0x10 ;  /* 0x00000010ff447803 */ /* 0x000fe40000000000 */
[----:B------:R-:W-:Y:S01]  /*10e0*/  ISETP.GE.AND P4, PT, R44, c[0x0][0x178], PT ;  /* 0x00005e002c007a0c */ /* 0x000fe20003f86270 */
[----:B------:R-:W-:-:S08]  /*10f0*/  FMUL R60, R60, R38 ;  /* 0x000000263c3c7220 */ /* 0x000fd00000400000 */
[----:B------:R-:W-:Y:S01]  /*1100*/  @P6 FMUL R75, R75, 0.25 ;  /* 0x3e8000004b4b6820 */ /* 0x000fe20000400000 */
[----:B------:R-:W-:-:S05]  /*1110*/  SEL R38, R61, RZ, !P4 ;  /* 0x000000ff3d267207 */ /* 0x000fca0006000000 */
[----:B------:R-:W0:Y:S01]  /*1120*/  MUFU.RCP R75, R75 ;  /* 0x0000004b004b7308 */ /* 0x000e220000001000 */
[----:B------:R-:W-:Y:S01]  /*1130*/  HADD2.F32 R38, -RZ, R38.H0_H0 ;  /* 0x20000026ff267230 */ /* 0x000fe20000004100 */
[----:B------:R-:W-:-:S04]  /*1140*/  FSEL R76, R5, 1, P6 ;  /* 0x3f800000054c7808 */ /* 0x000fc80003000000 */
[----:B------:R-:W-:Y:S01]  /*1150*/  FADD R61, RZ, -R38 ;  /* 0x80000026ff3d7221 */ /* 0x000fe20000000000 */
[----:B0-----:R-:W-:-:S03]  /*1160*/  FMUL R75, R75, R76 ;  /* 0x0000004c4b4b7220 */ /* 0x001fc60000400000 */
[----:B------:R-:W-:-:S05]  /*1170*/  FMUL R76, R61, 1.4426950216293334961 ;  /* 0x3fb8aa3b3d4c7820 */ /* 0x000fca0000400000 */
[----:B------:R-:W-:-:S13]  /*1180*/  FSETP.GEU.AND P6, PT, R76, -126, PT ;  /* 0xc2fc00004c00780b */ /* 0x000fda0003fce000 */
[----:B------:R-:W-:-:S06]  /*1190*/  @!P6 FMUL R76, R76, 0.5 ;  /* 0x3f0000004c4ce820 */ /* 0x000fcc0000400000 */
[----:B------:R-:W0:Y:S01]  /*11a0*/  MUFU.EX2 R76, R76 ;  /* 0x0000004c004c7308 */ /* 0x000e220000000800 */
[----:B------:R-:W-:Y:S01]  /*11b0*/  FADD R61, R64, 1 ;  /* 0x3f800000403d7421 */ /* 0x000fe20000000000 */
[----:B0-----:R-:W-:-:S04]  /*11c0*/  @!P6 FMUL R76, R76, R76 ;  /* 0x0000004c4c4ce220 */ /* 0x001fc80000400000 */
[----:B------:R-:W-:Y:S02]  /*11d0*/  FSETP.GT.AND P6, PT, R61, 8.50705917302346158658e+37, PT ;  /* 0x7e8000003d00780b */ /* 0x000fe40003fc4000 */
[----:B------:R-:W-:-:S11]  /*11e0*/  ISETP.GE.AND P5, PT, R43, c[0x0][0x178], PT ;  /* 0x00005e002b007a0c */ /* 0x000fd60003fa6270 */
[----:B------:R-:W-:-:S06]  /*11f0*/  @P6 FMUL R61, R61, 0.25 ;  /* 0x3e8000003d3d6820 */ /* 0x000fcc0000400000 */
        /* <DEDUP_REMOVED lines=10> */
[----:B------:R-:W-:Y:S01]  /*12a0*/  FMUL R52, R52, R75 ;  /* 0x0000004b34347220 */ /* 0x000fe20000400000 */
[----:B------:R-:W-:Y:S01]  /*12b0*/  FADD R75, R57, 1 ;  /* 0x3f800000394b7421 */ /* 0x000fe20000000000 */
[----:B0-----:R-:W-:-:S04]  /*12c0*/  @!P6 FMUL R64, R64, R64 ;  /* 0x000000404040e220 */ /* 0x001fc80000400000 */
[----:B------:R-:W-:Y:S02]  /*12d0*/  FSETP.GT.AND P6, PT, R75, 8.50705917302346158658e+37, PT ;  /* 0x7e8000004b00780b */ /* 0x000fe40003fc4000 */
[----:B------:R-:W-:Y:S02]  /*12e0*/  P2R R65, PR, RZ, 0x2 ;  /* 0x00000002ff417803 */ /* 0x000fe40000000000 */
[----:B------:R-:W-:-:S09]  /*12f0*/  ISETP.GE.AND P1, PT, R45, c[0x0][0x178], PT ;  /* 0x00005e002d007a0c */ /* 0x000fd20003f26270 */
[----:B------:R-:W-:-:S06]  /*1300*/  @P6 FMUL R75, R75, 0.25 ;  /* 0x3e8000004b4b6820 */ /* 0x000fcc0000400000 */
[----:B------:R-:W0:Y:S01]  /*1310*/  MUFU.RCP R75, R75 ;  /* 0x0000004b004b7308 */ /* 0x000e220000001000 */
[----:B------:R-:W-:Y:S01]  /*1320*/  SEL R53, R53, RZ, !P1 ;  /* 0x000000ff35357207 */ /* 0x000fe20004800000 */
[----:B------:R-:W-:Y:S01]  /*1330*/  FMUL R59, R59, R61 ;  /* 0x0000003d3b3b7220 */ /* 0x000fe20000400000 */
        /* <DEDUP_REMOVED lines=9> */
[----:B------:R-:W-:Y:S01]  /*13d0*/  FADD R39, R39, 1 ;  /* 0x3f80000027277421 */ /* 0x000fe20000000000 */
[----:B------:R-:W-:Y:S01]  /*13e0*/  FMUL R53, R63, R53 ;  /* 0x000000353f357220 */ /* 0x000fe20000400000 */
[----:B0-----:R-:W-:Y:S02]  /*13f0*/  @!P6 FMUL R61, R61, R61 ;  /* 0x0000003d3d3de220 */ /* 0x001fe40000400000 */
[----:B------:R-:W-:-:S04]  /*1400*/  FSETP.GT.AND P6, PT, R74, 8.50705917302346158658e+37, PT ;  /* 0x7e8000004a00780b */ /* 0x000fc80003fc4000 */
[----:B------:R-:W-:-:S09]  /*1410*/  FSEL R63, R5, 1, P6 ;  /* 0x3f800000053f7808 */ /* 0x000fd20003000000 */
[----:B------:R-:W-:Y:S01]  /*1420*/  @P6 FMUL R74, R74, 0.25 ;  /* 0x3e8000004a4a6820 */ /* 0x000fe20000400000 */
[----:B------:R-:W-:Y:S01]  /*1430*/  FSETP.GT.AND P6, PT, R39, 8.50705917302346158658e+37, PT ;  /* 0x7e8000002700780b */ /* 0x000fe20003fc4000 */
[----:B------:R-:W-:-:S04]  /*1440*/  FADD R62, R62, 1 ;  /* 0x3f8000003e3e7421 */ /* 0x000fc80000000000 */
[----:B------:R-:W0:Y:S01]  /*1450*/  MUFU.RCP R74, R74 ;  /* 0x0000004a004a7308 */ /* 0x000e220000001000 */
[----:B------:R-:W-:-:S07]  /*1460*/  FSEL R75, R5, 1, P6 ;  /* 0x3f800000054b7808 */ /* 0x000fce0003000000 */
[----:B------:R-:W-:Y:S01]  /*1470*/  @P6 FMUL R39, R39, 0.25 ;  /* 0x3e80000027276820 */ /* 0x000fe20000400000 */
[----:B------:R-:W-:Y:S01]  /*1480*/  FSETP.GT.AND P6, PT, R62, 8.50705917302346158658e+37, PT ;  /* 0x7e8000003e00780b */ /* 0x000fe20003fc4000 */
[----:B------:R-:W-:Y:S01]  /*1490*/  FADD R76, R76, 1 ;  /* 0x3f8000004c4c7421 */ /* 0x000fe20000000000 */
[----:B0-----:R-:W-:Y:S02]  /*14a0*/  FMUL R63, R74, R63 ;  /* 0x0000003f4a3f7220 */ /* 0x001fe40000400000 */
[----:B------:R-:W-:-:S09]  /*14b0*/  FSEL R74, R5, 1, P6 ;  /* 0x3f800000054a7808 */ /* 0x000fd20003000000 */
[----:B------:R-:W-:Y:S01]  /*14c0*/  @P6 FMUL R62, R62, 0.25 ;  /* 0x3e8000003e3e6820 */ /* 0x000fe20000400000 */
[----:B------:R-:W-:Y:S01]  /*14d0*/  FSETP.GT.AND P6, PT, R76, 8.50705917302346158658e+37, PT ;  /* 0x7e8000004c00780b */ /* 0x000fe20003fc4000 */
[----:B------:R-:W-:Y:S01]  /*14e0*/  FADD R64, R64, 1 ;  /* 0x3f80000040407421 */ /* 0x000fe20000000000 */
[----:B------:R-:W-:Y:S02]  /*14f0*/  FMUL R49, R49, R63 ;  /* 0x0000003f31317220 */ /* 0x000fe40000400000 */
[----:B------:R-:W-:-:S09]  /*1500*/  FSEL R63, R5, 1, P6 ;  /* 0x3f800000053f7808 */ /* 0x000fd20003000000 */
[----:B------:R-:W-:Y:S01]  /*1510*/  @P6 FMUL R76, R76, 0.25 ;  /* 0x3e8000004c4c6820 */ /* 0x000fe20000400000 */
[C---:B------:R-:W-:Y:S01]  /*1520*/  FSETP.GT.AND P6, PT, R64.reuse, 8.50705917302346158658e+37, PT ;  /* 0x7e8000004000780b */ /* 0x040fe20003fc4000 */
[----:B------:R-:W0:Y:S08]  /*1530*/  MUFU.RCP R39, R39 ;  /* 0x0000002700277308 */ /* 0x000e300000001000 */
[----:B------:R-:W1:Y:S04]  /*1540*/  MUFU.RCP R62, R62 ;  /* 0x0000003e003e7308 */ /* 0x000e680000001000 */
[----:B------:R-:W-:-:S04]  /*1550*/  @P6 FMUL R64, R64, 0.25 ;  /* 0x3e80000040406820 */ /* 0x000fc80000400000 */
[----:B------:R-:W3:Y:S01]  /*1560*/  MUFU.RCP R76, R76 ;  /* 0x0000004c004c7308 */ /* 0x000ee20000001000 */
[----:B------:R-:W-:-:S07]  /*1570*/  FADD R61, R61, 1 ;  /* 0x3f8000003d3d7421 */ /* 0x000fce0000000000 */
[----:B------:R-:W4:Y:S01]  /*1580*/  MUFU.RCP R64, R64 ;  /* 0x0000004000407308 */ /* 0x000f220000001000 */
[----:B0-----:R-:W-:Y:S01]  /*1590*/  FMUL R75, R39, R75 ;  /* 0x0000004b274b7220 */ /* 0x001fe20000400000 */
[----:B------:R-:W-:Y:S01]  /*15a0*/  P2R R72, PR, RZ, 0x1 ;  /* 0x00000001ff487803 */ /* 0x000fe20000000000 */
[----:B------:R-:W-:Y:S01]  /*15b0*/  FMUL R48, R48, R69 ;  /* 0x0000004530307220 */ /* 0x000fe20000400000 */
[----:B------:R-:W-:Y:S02]  /*15c0*/  FSEL R39, R5, 1, P6 ;  /* 0x3f80000005277808 */ /* 0x000fe40003000000 */
[----:B------:R-:W-:Y:S02]  /*15d0*/  FSETP.GT.AND P6, PT, R61, 8.50705917302346158658e+37, PT ;  /* 0x7e8000003d00780b */ /* 0x000fe40003fc4000 */
[----:B------:R-:W-:Y:S01]  /*15e0*/  ISETP.GE.AND P0, PT, R77, c[0x0][0x178], PT ;  /* 0x00005e004d007a0c */ /* 0x000fe20003f06270 */
[----:B-1----:R-:W-:Y:S01]  /*15f0*/  FMUL R74, R62, R74 ;  /* 0x0000004a3e4a7220 */ /* 0x002fe20000400000 */
[----:B------:R-:W-:Y:S01]  /*1600*/  P2R R69, PR, RZ, 0x8 ;  /* 0x00000008ff457803 */ /* 0x000fe20000000000 */
[----:B---3--:R-:W-:Y:S01]  /*1610*/  FMUL R63, R76, R63 ;  /* 0x0000003f4c3f7220 */ /* 0x008fe20000400000 */
[----:B------:R-:W-:Y:S01]  /*1620*/  ISETP.GE.AND P3, PT, R0, c[0x0][0x178], PT ;  /* 0x00005e0000007a0c */ /* 0x000fe20003f66270 */
[----:B------:R-:W-:Y:S01]  /*1630*/  FMUL R51, R51, R74 ;  /* 0x0000004a33337220 */ /* 0x000fe20000400000 */
[----:B------:R-:W-:Y:S01]  /*1640*/  PRMT R74, RZ, 0x7610, R74 ;  /* 0x00007610ff4a7816 */ /* 0x000fe2000000004a */
[----:B------:R-:W-:Y:S01]  /*1650*/  FMUL R63, R38, R63 ;  /* 0x0000003f263f7220 */ /* 0x000fe20000400000 */
[----:B----4-:R-:W-:Y:S01]  /*1660*/  FMUL R64, R64, R39 ;  /* 0x0000002740407220 */ /* 0x010fe20000400000 */
[----:B------:R-:W-:Y:S01]  /*1670*/  FMUL R50, R50, R75 ;  /* 0x0000004b32327220 */ /* 0x000fe20000400000 */
[----:B------:R-:W-:Y:S01]  /*1680*/  IMAD.WIDE R38, R77, R58, c[0x0][0x168] ;  /* 0x00005a004d267625 */ /* 0x000fe200078e023a */
[----:B------:R-:W-:Y:S01]  /*1690*/  PRMT R75, RZ, 0x7610, R75 ;  /* 0x00007610ff4b7816 */ /* 0x000fe2000000004b */
[----:B------:R-:W-:Y:S01]  /*16a0*/  @P6 FMUL R61, R61, 0.25 ;  /* 0x3e8000003d3d6820 */ /* 0x000fe20000400000 */
[----:B------:R-:W-:-:S02]  /*16b0*/  P2R R73, PR, RZ, 0x4 ;  /* 0x00000004ff497803 */ /* 0x000fc40000000000 */
[----:B------:R-:W-:Y:S01]  /*16c0*/  FSEL R62, R5, 1, P6 ;  /* 0x3f800000053e7808 */ /* 0x000fe20003000000 */
[----:B------:R-:W3:Y:S01]  /*16d0*/  @!P0 LDG.E.U16 R74, [R38.64] ;  /* 0x00000004264a8981 */ /* 0x000ee2000c1e1500 */
[----:B------:R-:W-:Y:S02]  /*16e0*/  ISETP.GE.AND P2, PT, R15, c[0x0][0x178], PT ;  /* 0x00005e000f007a0c */ /* 0x000fe40003f46270 */
[----:B------:R-:W-:Y:S01]  /*16f0*/  ISETP.GE.AND P6, PT, R7, c[0x0][0x178], PT ;  /* 0x00005e0007007a0c */ /* 0x000fe20003fc6270 */
[----:B------:R-:W4:Y:S01]  /*1700*/  @!P3 LDG.E.U16 R75, [R38.64+0x2] ;  /* 0x00000204264bb981 */ /* 0x000f22000c1e1500 */
[----:B------:R-:W-:Y:S01]  /*1710*/  FMUL R58, R47, R64 ;  /* 0x000000402f3a7220 */ /* 0x000fe20000400000 */
[----:B------:R-:W-:Y:S02]  /*1720*/  PRMT R64, RZ, 0x7610, R64 ;  /* 0x00007610ff407816 */ /* 0x000fe40000000040 */
[----:B------:R-:W-:-:S06]  /*1730*/  PRMT R47, RZ, 0x7610, R47 ;  /* 0x00007610ff2f7816 */ /* 0x000fcc000000002f */
[----:B------:R-:W5:Y:S04]  /*1740*/  @!P2 LDG.E.U16 R64, [R38.64+0x4] ;  /* 0x000004042640a981 */ /* 0x000f68000c1e1500 */
[----:B------:R-:W2:Y:S01]  /*1750*/  @!P6 LDG.E.U16 R47, [R38.64+0x6] ;  /* 0x00000604262fe981 */ /* 0x000ea2000c1e1500 */
[----:B---3--:R-:W-:Y:S02]  /*1760*/  SEL R74, R74, RZ, !P0 ;  /* 0x000000ff4a4a7207 */ /* 0x008fe40004000000 */
[----:B------:R-:W-:Y:S02]  /*1770*/  ISETP.NE.AND P0, PT, R72, RZ, PT ;  /* 0x000000ff4800720c */ /* 0x000fe40003f05270 */
[----:B----4-:R-:W-:Y:S01]  /*1780*/  SEL R72, R75, RZ, !P3 ;  /* 0x000000ff4b487207 */ /* 0x010fe20005800000 */
[----:B------:R-:W-:-:S04]  /*1790*/  HADD2.F32 R75, -RZ, R74.H0_H0 ;  /* 0x2000004aff4b7230 */ /* 0x000fc80000004100 */
[----:B------:R-:W-:Y:S01]  /*17a0*/  HADD2.F32 R72, -RZ, R72.H0_H0 ;  /* 0x20000048ff487230 */ /* 0x000fe20000004100 */
[----:B------:R-:W-:-:S04]  /*17b0*/  FMUL R54, R75, R54 ;  /* 0x000000364b367220 */ /* 0x000fc80000400000 */
[----:B------:R-:W-:Y:S01]  /*17c0*/  FMUL R75, R72, R56 ;  /* 0x00000038484b7220 */ /* 0x000fe20000400000 */
[----:B-----5:R-:W-:Y:S02]  /*17d0*/  SEL R56, R64, RZ, !P2 ;  /* 0x000000ff40387207 */ /* 0x020fe40005000000 */
[----:B--2---:R-:W-:-:S03]  /*17e0*/  SEL R47, R47, RZ, !P6 ;  /* 0x000000ff2f2f7207 */ /* 0x004fc60007000000 */
[----:B------:R-:W-:Y:S01]  /*17f0*/  HADD2.F32 R56, -RZ, R56.H0_H0 ;  /* 0x20000038ff387230 */ /* 0x000fe20000004100 */
[----:B------:R-:W-:Y:S01]  /*1800*/  ISETP.GE.AND P6, PT, R30, c[0x0][0x178], PT ;  /* 0x00005e001e007a0c */ /* 0x000fe20003fc6270 */
[----:B------:R-:W-:Y:S01]  /*1810*/  HADD2.F32 R47, -RZ, R47.H0_H0 ;  /* 0x2000002fff2f7230 */ /* 0x000fe20000004100 */
[----:B------:R-:W-:Y:S02]  /*1820*/  ISETP.GE.AND P3, PT, R11, c[0x0][0x178], PT ;  /* 0x00005e000b007a0c */ /* 0x000fe40003f66270 */
[----:B------:R-:W-:Y:S01]  /*1830*/  FMUL R55, R56, R55 ;  /* 0x0000003738377220 */ /* 0x000fe20000400000 */
[----:B------:R-:W-:Y:S01]  /*1840*/  ISETP.GE.AND P2, PT, R20, c[0x0][0x178], PT ;  /* 0x00005e0014007a0c */ /* 0x000fe20003f46270 */
[----:B------:R-:W-:Y:S01]  /*1850*/  FMUL R56, R47, R48 ;  /* 0x000000302f387220 */ /* 0x000fe20000400000 */
[----:B------:R-:W-:Y:S02]  /*1860*/  PRMT R47, RZ, 0x7610, R47 ;  /* 0x00007610ff2f7816 */ /* 0x000fe4000000002f */
[----:B------:R-:W-:-:S02]  /*1870*/  PRMT R72, RZ, 0x7610, R72 ;  /* 0x00007610ff487816 */ /* 0x000fc40000000048 */
[----:B------:R-:W-:Y:S02]  /*1880*/  PRMT R64, RZ, 0x7610, R64 ;  /* 0x00007610ff407816 */ /* 0x000fe40000000040 */
[----:B------:R-:W-:Y:S01]  /*1890*/  PRMT R48, RZ, 0x7610, R48 ;  /* 0x00007610ff307816 */ /* 0x000fe20000000030 */
[----:B------:R-:W2:Y:S04]  /*18a0*/  @!P6 LDG.E.U16 R47, [R38.64+0xe] ;  /* 0x00000e04262fe981 */ /* 0x000ea8000c1e1500 */
[----:B------:R-:W3:Y:S04]  /*18b0*/  @!P3 LDG.E.U16 R72, [R38.64+0x8] ;  /* 0x000008042648b981 */ /* 0x000ee8000c1e1500 */
[----:B------:R-:W4:Y:S04]  /*18c0*/  @!P2 LDG.E.U16 R64, [R38.64+0xa] ;  /* 0x00000a042640a981 */ /* 0x000f28000c1e1500 */
[----:B------:R-:W5:Y:S01]  /*18d0*/  @!P0 LDG.E.U16 R48, [R38.64+0xc] ;  /* 0x00000c0426308981 */ /* 0x000f62000c1e1500 */
[----:B------:R-:W0:Y:S01]  /*18e0*/  MUFU.RCP R61, R61 ;  /* 0x0000003d003d7308 */ /* 0x000e220000001000 */
[----:B--2---:R-:W-:-:S02]  /*18f0*/  SEL R47, R47, RZ, !P6 ;  /* 0x000000ff2f2f7207 */ /* 0x004fc40007000000 */
[----:B------:R-:W-:Y:S02]  /*1900*/  ISETP.GE.AND P6, PT, R36, c[0x0][0x178], PT ;  /* 0x00005e0024007a0c */ /* 0x000fe40003fc6270 */
[----:B---3--:R-:W-:Y:S02]  /*1910*/  SEL R72, R72, RZ, !P3 ;  /* 0x000000ff48487207 */ /* 0x008fe40005800000 */
[----:B----4-:R-:W-:Y:S02]  /*1920*/  SEL R64, R64, RZ, !P2 ;  /* 0x000000ff40407207 */ /* 0x010fe40005000000 */
[----:B------:R-:W-:Y:S02]  /*1930*/  ISETP.NE.AND P3, PT, R69, RZ, PT ;  /* 0x000000ff4500720c */ /* 0x000fe40003f65270 */
[----:B-----5:R-:W-:Y:S02]  /*1940*/  SEL R48, R48, RZ, !P0 ;  /* 0x000000ff30307207 */ /* 0x020fe40004000000 */
[----:B------:R-:W-:Y:S01]  /*1950*/  ISETP.NE.AND P0, PT, R70, RZ, PT ;  /* 0x000000ff4600720c */ /* 0x000fe20003f05270 */
[----:B------:R-:W-:Y:S01]  /*1960*/  HADD2.F32 R69, -RZ, R72.H0_H0 ;  /* 0x20000048ff457230 */ /* 0x000fe20000004100 */
[----:B------:R-:W-:-:S02]  /*1970*/  PRMT R70, RZ, 0x7610, R70 ;  /* 0x00007610ff467816 */ /* 0x000fc40000000046 */
[----:B------:R-:W-:Y:S01]  /*1980*/  ISETP.NE.AND P2, PT, R73, RZ, PT ;  /* 0x000000ff4900720c */ /* 0x000fe20003f45270 */
[----:B------:R-:W-:Y:S01]  /*1990*/  HADD2.F32 R73, -RZ, R64.H0_H0 ;  /* 0x20000040ff497230 */ /* 0x000fe20000004100 */
[----:B------:R-:W-:Y:S01]  /*19a0*/  FMUL R60, R69, R60 ;  /* 0x0000003c453c7220 */ /* 0x000fe20000400000 */
[----:B------:R-:W-:Y:S01]  /*19b0*/  HADD2.F32 R64, -RZ, R47.H0_H0 ;  /* 0x2000002fff407230 */ /* 0x000fe20000004100 */
[----:B------:R-:W2:Y:S02]  /*19c0*/  @!P6 LDG.E.U16 R70, [R38.64+0x802] ;  /* 0x000802042646e981 */ /* 0x000ea4000c1e1500 */
[----:B------:R-:W-:Y:S01]  /*19d0*/  FMUL R69, R73, R52 ;  /* 0x0000003449457220 */ /* 0x000fe20000400000 */
[----:B------:R-:W-:Y:S01]  /*19e0*/  PRMT R52, RZ, 0x7610, R52 ;  /* 0x00007610ff347816 */ /* 0x000fe20000000034 */
[----:B------:R-:W-:Y:S01]  /*19f0*/  FMUL R64, R64, R53 ;  /* 0x0000003540407220 */ /* 0x000fe20000400000 */
[----:B------:R-:W-:Y:S01]  /*1a00*/  PRMT R53, RZ, 0x7610, R53 ;  /* 0x00007610ff357816 */ /* 0x000fe20000000035 */
[----:B------:R-:W-:-:S03]  /*1a10*/  HADD2.F32 R48, -RZ, R48.H0_H0 ;  /* 0x20000030ff307230 */ /* 0x000fc60000004100 */
[----:B------:R-:W3:Y:S02]  /*1a20*/  @!P2 LDG.E.U16 R52, [R38.64+0x800] ;  /* 0x000800042634a981 */ /* 0x000ee4000c1e1500 */
[----:B------:R-:W-:Y:S02]  /*1a30*/  FMUL R59, R48, R59 ;  /* 0x0000003b303b7220 */ /* 0x000fe40000400000 */
[----:B------:R-:W4:Y:S01]  /*1a40*/  @!P3 LDG.E.U16 R53, [R38.64+0x804] ;  /* 0x000804042635b981 */ /* 0x000f22000c1e1500 */
[----:B0-----:R-:W-:Y:S01]  /*1a50*/  FMUL R48, R61, R62 ;  /* 0x0000003e3d307220 */ /* 0x001fe20000400000 */
[----:B------:R-:W-:Y:S02]  /*1a60*/  PRMT R61, RZ, 0x7610, R61 ;  /* 0x00007610ff3d7816 */ /* 0x000fe4000000003d */
[----:B------:R-:W-:-:S04]  /*1a70*/  PRMT R62, RZ, 0x7610, R62 ;  /* 0x00007610ff3e7816 */ /* 0x000fc8000000003e */
[----:B------:R-:W5:Y:S04]  /*1a80*/  @!P4 LDG.E.U16 R61, [R38.64+0x806] ;  /* 0x00080604263dc981 */ /* 0x000f68000c1e1500 */
[----:B------:R-:W5:Y:S01]  /*1a90*/  @!P5 LDG.E.U16 R62, [R38.64+0x808] ;  /* 0x00080804263ed981 */ /* 0x000f62000c1e1500 */
[----:B------:R-:W-:Y:S01]  /*1aa0*/  FMUL R47, R57, R48 ;  /* 0x00000030392f7220 */ /* 0x000fe20000400000 */
[----:B------:R-:W-:-:S06]  /*1ab0*/  PRMT R48, RZ, 0x7610, R48 ;  /* 0x00007610ff307816 */ /* 0x000fcc0000000030 */
[----:B------:R0:W5:Y:S01]  /*1ac0*/  @!P1 LDG.E.U16 R48, [R38.64+0x80a] ;  /* 0x00080a0426309981 */ /* 0x000162000c1e1500 */
[----:B------:R-:W-:Y:S02]  /*1ad0*/  ISETP.NE.AND P1, PT, R65, RZ, PT ;  /* 0x000000ff4100720c */ /* 0x000fe40003f25270 */
[----:B------:R-:W-:Y:S02]  /*1ae0*/  PRMT R73, RZ, 0x7610, R73 ;  /* 0x00007610ff497816 */ /* 0x000fe40000000049 */
[----:B------:R-:W-:Y:S02]  /*1af0*/  PRMT R74, RZ, 0x7610, R74 ;  /* 0x00007610ff4a7816 */ /* 0x000fe4000000004a */
[----:B------:R-:W-:-:S06]  /*1b00*/  PRMT R76, RZ, 0x7610, R76 ;  /* 0x00007610ff4c7816 */ /* 0x000fcc000000004c */
[----:B------:R0:W5:Y:S01]  /*1b10*/  @!P0 LDG.E.U16 R76, [R38.64+0x180e] ;  /* 0x00180e04264c8981 */ /* 0x000162000c1e1500 */
[----:B--2---:R-:W-:-:S05]  /*1b20*/  SEL R65, R70, RZ, !P6 ;  /* 0x000000ff46417207 */ /* 0x004fca0007000000 */
[----:B------:R-:W-:Y:S01]  /*1b30*/  HADD2.F32 R65, -RZ, R65.H0_H0 ;  /* 0x20000041ff417230 */ /* 0x000fe20000004100 */
[----:B---3--:R-:W-:Y:S02]  /*1b40*/  SEL R52, R52, RZ, !P2 ;  /* 0x000000ff34347207 */ /* 0x008fe40005000000 */
[----:B------:R-:W-:Y:S02]  /*1b50*/  ISETP.NE.AND P2, PT, R66, RZ, PT ;  /* 0x000000ff4200720c */ /* 0x000fe40003f45270 */
[----:B------:R-:W-:Y:S01]  /*1b60*/  FMUL R66, R65, R50 ;  /* 0x0000003241427220 */ /* 0x000fe20000400000 */
[----:B----4-:R-:W-:Y:S01]  /*1b70*/  SEL R50, R53, RZ, !P3 ;  /* 0x000000ff35327207 */ /* 0x010fe20005800000 */
[----:B------:R-:W-:Y:S01]  /*1b80*/  HADD2.F32 R52, -RZ, R52.H0_H0 ;  /* 0x20000034ff347230 */ /* 0x000fe20000004100 */
[----:B------:R-:W-:-:S03]  /*1b90*/  ISETP.GE.AND P6, PT, R37, c[0x0][0x178], PT ;  /* 0x00005e0025007a0c */ /* 0x000fc60003fc6270 */
[----:B------:R-:W-:Y:S01]  /*1ba0*/  HADD2.F32 R50, -RZ, R50.H0_H0 ;  /* 0x20000032ff327230 */ /* 0x000fe20000004100 */
[----:B------:R-:W-:Y:S01]  /*1bb0*/  FMUL R57, R52, R49 ;  /* 0x0000003134397220 */ /* 0x000fe20000400000 */
[----:B-----5:R-:W-:-:S03]  /*1bc0*/  SEL R52, R61, RZ, !P4 ;  /* 0x000000ff3d347207 */ /* 0x020fc60006000000 */
[----:B------:R-:W-:Y:S01]  /*1bd0*/  FMUL R61, R50, R51 ;  /* 0x00000033323d7220 */ /* 0x000fe20000400000 */
[----:B------:R-:W-:Y:S01]  /*1be0*/  F2FP.PACK_AB R51, R56, R55 ;  /* 0x000000373833723e */ /* 0x000fe200000000ff */
[----:B------:R0:W2:Y:S01]  /*1bf0*/  @!P2 LDG.E.U16 R74, [R38.64+0x180a] ;  /* 0x00180a04264aa981 */ /* 0x0000a2000c1e1500 */
[----:B------:R-:W-:Y:S02]  /*1c00*/  PRMT R56, RZ, 0x7610, R56 ;  /* 0x00007610ff387816 */ /* 0x000fe40000000038 */
[----:B------:R-:W-:Y:S02]  /*1c10*/  SEL R49, R62, RZ, !P5 ;  /* 0x000000ff3e317207 */ /* 0x000fe40006800000 */
[----:B------:R-:W-:Y:S02]  /*1c20*/  ISETP.GE.AND P5, PT, R40, c[0x0][0x178], PT ;  /* 0x00005e0028007a0c */ /* 0x000fe40003fa6270 */
[----:B------:R0:W3:Y:S01]  /*1c30*/  @!P6 LDG.E.U16 R56, [R38.64+0x80c] ;  /* 0x00080c042638e981 */ /* 0x0000e2000c1e1500 */
[----:B------:R-:W-:-:S02]  /*1c40*/  F2FP.PACK_AB R50, R75, R54 ;  /* 0x000000364b32723e */ /* 0x000fc400000000ff */
[----:B------:R-:W-:Y:S02]  /*1c50*/  F2FP.PACK_AB R54, R66, R57 ;  /* 0x000000394236723e */ /* 0x000fe400000000ff */
[----:B------:R-:W-:Y:S01]  /*1c60*/  PRMT R57, RZ, 0x7610, R57 ;  /* 0x00007610ff397816 */ /* 0x000fe20000000039 */
[----:B------:R-:W-:-:S05]  /*1c70*/  HADD2.F32 R52, -RZ, R52.H0_H0 ;  /* 0x20000034ff347230 */ /* 0x000fca0000004100 */
[----:B------:R0:W4:Y:S01]  /*1c80*/  @!P5 LDG.E.U16 R57, [R38.64+0x80e] ;  /* 0x00080e042639d981 */ /* 0x000122000c1e1500 */
[----:B------:R-:W-:Y:S01]  /*1c90*/  ISETP.GE.AND P5, PT, R27, c[0x0][0x178], PT ;  /* 0x00005e001b007a0c */ /* 0x000fe20003fa6270 */
[----:B------:R-:W-:Y:S01]  /*1ca0*/  FMUL R62, R52, R63 ;  /* 0x0000003f343e7220 */ /* 0x000fe20000400000 */
[----:B------:R-:W-:Y:S02]  /*1cb0*/  ISETP.GE.AND P3, PT, R33, c[0x0][0x178], PT ;  /* 0x00005e0021007a0c */ /* 0x000fe40003f66270 */
[----:B------:R-:W-:Y:S02]  /*1cc0*/  F2FP.PACK_AB R53, R64, R59 ;  /* 0x0000003b4035723e */ /* 0x000fe400000000ff */
[----:B------:R-:W-:Y:S02]  /*1cd0*/  F2FP.PACK_AB R55, R62, R61 ;  /* 0x0000003d3e37723e */ /* 0x000fe400000000ff */
[----:B------:R-:W-:Y:S02]  /*1ce0*/  PRMT R61, RZ, 0x7610, R61 ;  /* 0x00007610ff3d7816 */ /* 0x000fe4000000003d */
[----:B------:R-:W-:Y:S01]  /*1cf0*/  P2R R64, PR, RZ, 0x40 ;  /* 0x00000040ff407803 */ /* 0x000fe20000000000 */
[----:B------:R-:W-:Y:S01]  /*1d00*/  HADD2.F32 R49, -RZ, R49.H0_H0 ;  /* 0x20000031ff317230 */ /* 0x000fe20000004100 */
[----:B------:R-:W-:-:S02]  /*1d10*/  ISETP.GE.AND P6, PT, R31, c[0x0][0x178], PT ;  /* 0x00005e001f007a0c */ /* 0x000fc40003fc6270 */
[----:B------:R-:W-:Y:S01]  /*1d20*/  PRMT R59, RZ, 0x7610, R59 ;  /* 0x00007610ff3b7816 */ /* 0x000fe2000000003b */
[----:B------:R0:W5:Y:S01]  /*1d30*/  @!P5 LDG.E.U16 R61, [R38.64+0x1006] ;  /* 0x00100604263dd981 */ /* 0x000162000c1e1500 */
[----:B------:R-:W-:Y:S02]  /*1d40*/  ISETP.GE.AND P4, PT, R28, c[0x0][0x178], PT ;  /* 0x00005e001c007a0c */ /* 0x000fe40003f86270 */
[----:B------:R-:W-:Y:S01]  /*1d50*/  ISETP.GE.AND P5, PT, R16, c[0x0][0x178], PT ;  /* 0x00005e0010007a0c */ /* 0x000fe20003fa6270 */
[----:B------:R-:W-:Y:S01]  /*1d60*/  FMUL R49, R49, R58 ;  /* 0x0000003a31317220 */ /* 0x000fe20000400000 */
[----:B------:R-:W-:Y:S01]  /*1d70*/  PRMT R58, RZ, 0x7610, R58 ;  /* 0x00007610ff3a7816 */ /* 0x000fe2000000003a */
[----:B------:R0:W2:Y:S01]  /*1d80*/  @!P3 LDG.E.U16 R59, [R38.64+0x1002] ;  /* 0x00100204263bb981 */ /* 0x0000a2000c1e1500 */
[----:B------:R-:W-:Y:S02]  /*1d90*/  F2FP.PACK_AB R52, R69, R60 ;  /* 0x0000003c4534723e */ /* 0x000fe400000000ff */
[----:B------:R-:W-:-:S02]  /*1da0*/  ISETP.GE.AND P3, PT, R21, c[0x0][0x178], PT ;  /* 0x00005e0015007a0c */ /* 0x000fc40003f66270 */
[----:B------:R-:W-:Y:S01]  /*1db0*/  PRMT R60, RZ, 0x7610, R60 ;  /* 0x00007610ff3c7816 */ /* 0x000fe2000000003c */
[----:B------:R0:W2:Y:S01]  /*1dc0*/  @!P6 LDG.E.U16 R58, [R38.64+0x1000] ;  /* 0x00100004263ae981 */ /* 0x0000a2000c1e1500 */
[----:B------:R-:W-:Y:S02]  /*1dd0*/  PRMT R66, RZ, 0x7610, R66 ;  /* 0x00007610ff427816 */ /* 0x000fe40000000042 */
[----:B------:R-:W-:Y:S02]  /*1de0*/  ISETP.GE.AND P6, PT, R19, c[0x0][0x178], PT ;  /* 0x00005e0013007a0c */ /* 0x000fe40003fc6270 */
[----:B------:R-:W-:Y:S01]  /*1df0*/  PRMT R62, RZ, 0x7610, R62 ;  /* 0x00007610ff3e7816 */ /* 0x000fe2000000003e */
[----:B------:R0:W2:Y:S01]  /*1e00*/  @!P4 LDG.E.U16 R60, [R38.64+0x1004] ;  /* 0x00100404263cc981 */ /* 0x0000a2000c1e1500 */
[----:B------:R-:W-:-:S03]  /*1e10*/  ISETP.GE.AND P4, PT, R23, c[0x0][0x178], PT ;  /* 0x00005e0017007a0c */ /* 0x000fc60003f86270 */
[----:B------:R0:W2:Y:S01]  /*1e20*/  @!P5 LDG.E.U16 R66, [R38.64+0x100e] ;  /* 0x00100e042642d981 */ /* 0x0000a2000c1e1500 */
[----:B------:R-:W-:Y:S02]  /*1e30*/  ISETP.GE.AND P5, PT, R12, c[0x0][0x178], PT ;  /* 0x00005e000c007a0c */ /* 0x000fe40003fa6270 */
[----:B------:R-:W-:Y:S01]  /*1e40*/  PRMT R65, RZ, 0x7610, R65 ;  /* 0x00007610ff417816 */ /* 0x000fe20000000041 */
[----:B------:R0:W2:Y:S01]  /*1e50*/  @!P3 LDG.E.U16 R62, [R38.64+0x1008] ;  /* 0x00100804263eb981 */ /* 0x0000a2000c1e1500 */
[----:B------:R-:W-:Y:S02]  /*1e60*/  ISETP.NE.AND P3, PT, R67, RZ, PT ;  /* 0x000000ff4300720c */ /* 0x000fe40003f65270 */
[----:B------:R-:W-:Y:S02]  /*1e70*/  PRMT R63, RZ, 0x7610, R63 ;  /* 0x00007610ff3f7816 */ /* 0x000fe4000000003f */
[----:B------:R-:W-:Y:S01]  /*1e80*/  PRMT R67, RZ, 0x7610, R67 ;  /* 0x00007610ff437816 */ /* 0x000fe20000000043 */
[----:B------:R0:W2:Y:S01]  /*1e90*/  @!P6 LDG.E.U16 R65, [R38.64+0x100c] ;  /* 0x00100c042641e981 */ /* 0x0000a2000c1e1500 */
[----:B------:R-:W-:-:S03]  /*1ea0*/  ISETP.GE.AND P6, PT, R3, c[0x0][0x178], PT ;  /* 0x00005e0003007a0c */ /* 0x000fc60003fc6270 */
[----:B------:R0:W2:Y:S01]  /*1eb0*/  @!P4 LDG.E.U16 R63, [R38.64+0x100a] ;  /* 0x00100a04263fc981 */ /* 0x0000a2000c1e1500 */
[----:B------:R-:W-:-:S03]  /*1ec0*/  ISETP.NE.AND P4, PT, R68, RZ, PT ;  /* 0x000000ff4400720c */ /* 0x000fc60003f85270 */
[----:B------:R0:W2:Y:S01]  /*1ed0*/  @!P5 LDG.E.U16 R67, [R38.64+0x1800] ;  /* 0x001800042643d981 */ /* 0x0000a2000c1e1500 */
[----:B------:R-:W-:Y:S02]  /*1ee0*/  ISETP.NE.AND P5, PT, R71, RZ, PT ;  /* 0x000000ff4700720c */ /* 0x000fe40003fa5270 */
[----:B------:R-:W-:Y:S01]  /*1ef0*/  PRMT R68, RZ, 0x7610, R68 ;  /* 0x00007610ff447816 */ /* 0x000fe20000000044 */
[----:B------:R0:W2:Y:S01]  /*1f00*/  @!P3 LDG.E.U16 R73, [R38.64+0x1808] ;  /* 0x001808042649b981 */ /* 0x0000a2000c1e1500 */
[----:B------:R-:W-:Y:S02]  /*1f10*/  PRMT R69, RZ, 0x7610, R69 ;  /* 0x00007610ff457816 */ /* 0x000fe40000000045 */
[----:B------:R-:W-:Y:S02]  /*1f20*/  PRMT R70, RZ, 0x7610, R70 ;  /* 0x00007610ff467816 */ /* 0x000fe40000000046 */
[----:B------:R-:W-:Y:S01]  /*1f30*/  PRMT R75, RZ, 0x7610, R75 ;  /* 0x00007610ff4b7816 */ /* 0x000fe2000000004b */
[----:B------:R0:W2:Y:S01]  /*1f40*/  @!P6 LDG.E.U16 R68, [R38.64+0x1802] ;  /* 0x001802042644e981 */ /* 0x0000a2000c1e1500 */
[----:B------:R-:W-:-:S02]  /*1f50*/  ISETP.GE.AND P6, PT, R0, c[0x0][0x178], PT ;  /* 0x00005e0000007a0c */ /* 0x000fc40003fc6270 */
[----:B------:R-:W-:Y:S01]  /*1f60*/  P2R R71, PR, RZ, 0x20 ;  /* 0x00000020ff477803 */ /* 0x000fe20000000000 */
[----:B------:R0:W2:Y:S01]  /*1f70*/  @!P5 LDG.E.U16 R69, [R38.64+0x1804] ;  /* 0x001804042645d981 */ /* 0x0000a2000c1e1500 */
[----:B------:R-:W-:-:S03]  /*1f80*/  ISETP.GE.AND P5, PT, R77, c[0x0][0x178], PT ;  /* 0x00005e004d007a0c */ /* 0x000fc60003fa6270 */
[----:B------:R0:W2:Y:S04]  /*1f90*/  @!P4 LDG.E.U16 R70, [R38.64+0x1806] ;  /* 0x001806042646c981 */ /* 0x0000a8000c1e1500 */
[----:B------:R0:W2:Y:S01]  /*1fa0*/  @!P1 LDG.E.U16 R75, [R38.64+0x180c] ;  /* 0x00180c04264b9981 */ /* 0x0000a2000c1e1500 */
[----:B------:R-:W-:Y:S01]  /*1fb0*/  PRMT R0, R50, 0x7632, R0 ;  /* 0x0000763232007816 */ /* 0x000fe20000000000 */
[----:B0-----:R-:W-:-:S04]  /*1fc0*/  IMAD.MOV.U32 R38, RZ, RZ, 0x2 ;  /* 0x00000002ff267424 */ /* 0x001fc800078e00ff */
[----:B------:R-:W-:-:S05]  /*1fd0*/  IMAD.WIDE R38, R77, R38, c[0x0][0x170] ;  /* 0x00005c004d267625 */ /* 0x000fca00078e0226 */
[----:B------:R-:W-:Y:S01]  /*1fe0*/  @!P6 STG.E.U16 [R38.64+0x2], R0 ;  /* 0x000002002600e986 */ /* 0x000fe2000c101504 */
[----:B------:R-:W-:-:S03]  /*1ff0*/  ISETP.GE.AND P6, PT, R7, c[0x0][0x178], PT ;  /* 0x00005e0007007a0c */ /* 0x000fc60003fc6270 */
[----:B------:R-:W-:Y:S01]  /*2000*/  @!P5 STG.E.U16 [R38.64], R50 ;  /* 0x000000322600d986 */ /* 0x000fe2000c101504 */
[----:B------:R-:W-:Y:S02]  /*2010*/  ISETP.GE.AND P5, PT, R15, c[0x0][0x178], PT ;  /* 0x00005e000f007a0c */ /* 0x000fe40003fa6270 */
[----:B------:R-:W-:-:S07]  /*2020*/  PRMT R7, R51, 0x7632, R7 ;  /* 0x0000763233077816 */ /* 0x000fce0000000007 */
[----:B------:R0:W-:Y:S01]  /*2030*/  @!P6 STG.E.U16 [R38.64+0x6], R7 ;  /* 0x000006072600e986 */ /* 0x0001e2000c101504 */
[----:B------:R-:W-:-:S03]  /*2040*/  ISETP.GE.AND P6, PT, R20, c[0x0][0x178], PT ;  /* 0x00005e0014007a0c */ /* 0x000fc60003fc6270 */
[----:B------:R-:W-:Y:S01]  /*2050*/  @!P5 STG.E.U16 [R38.64+0x4], R51 ;  /* 0x000004332600d986 */ /* 0x000fe2000c101504 */
        /* <DEDUP_REMOVED lines=11> */
[----:B0-----:R-:W-:-:S07]  /*2110*/  PRMT R7, R54, 0x7632, R7 ;  /* 0x0000763236077816 */ /* 0x001fce0000000007 */
[----:B------:R0:W-:Y:S01]  /*2120*/  @!P6 STG.E.U16 [R38.64+0x802], R7 ;  /* 0x000802072600e986 */ /* 0x0001e2000c101504 */
[----:B------:R-:W-:-:S03]  /*2130*/  ISETP.GE.AND P6, PT, R46, c[0x0][0x178], PT ;  /* 0x00005e002e007a0c */ /* 0x000fc60003fc6270 */
[----:B------:R-:W-:Y:S01]  /*2140*/  @!P5 STG.E.U16 [R38.64+0x800], R54 ;  /* 0x000800362600d986 */ /* 0x000fe2000c101504 */
[----:B------:R-:W-:-:S04]  /*2150*/  ISETP.GE.AND P5, PT, R45, c[0x0][0x178], PT ;  /* 0x00005e002d007a0c */ /* 0x000fc80003fa6270 */
[----:B------:R-:W-:-:S05]  /*2160*/  SEL R0, R48, RZ, !P5 ;  /* 0x000000ff30007207 */ /* 0x000fca0006800000 */
[----:B------:R-:W-:Y:S01]  /*2170*/  @!P6 STG.E.U16 [R38.64+0x804], R55 ;  /* 0x000804372600e986 */ /* 0x000fe2000c101504 */
[----:B------:R-:W-:Y:S01]  /*2180*/  HADD2.F32 R0, -RZ, R0.H0_H0 ;  /* 0x20000000ff007230 */ /* 0x000fe20000004100 */
[----:B------:R-:W-:Y:S02]  /*2190*/  ISETP.NE.AND P6, PT, R64, RZ, PT ;  /* 0x000000ff4000720c */ /* 0x000fe40003fc5270 */
[----:B------:R-:W-:Y:S02]  /*21a0*/  P2R R72, PR, RZ, 0x10 ;  /* 0x00000010ff487803 */ /* 0x000fe40000000000 */
[----:B------:R-:W-:Y:S01]  /*21b0*/  FMUL R0, R0, R47 ;  /* 0x0000002f00007220 */ /* 0x000fe20000400000 */
[----:B------:R-:W-:Y:S02]  /*21c0*/  SEL R42, R42, RZ, !P6 ;  /* 0x000000ff2a2a7207 */ /* 0x000fe40007000000 */
[----:B------:R-:W-:Y:S02]  /*21d0*/  ISETP.GE.AND P4, PT, R44, c[0x0][0x178], PT ;  /* 0x00005e002c007a0c */ /* 0x000fe40003f86270 */
[----:B------:R-:W-:Y:S01]  /*21e0*/  F2FP.PACK_AB R0, R0, R49 ;  /* 0x000000310000723e */ /* 0x000fe200000000ff */
[----:B------:R-:W-:Y:S01]  /*21f0*/  HADD2.F32 R35, -RZ, R42.H0_H0 ;  /* 0x2000002aff237230 */ /* 0x000fe20000004100 */
[----:B-1----:R-:W-:-:S02]  /*2200*/  PRMT R11, R55, 0x7632, R11 ;  /* 0x00007632370b7816 */ /* 0x002fc4000000000b */
[C---:B------:R-:W-:Y:S02]  /*2210*/  PRMT R15, R0.reuse, 0x7610, R15 ;  /* 0x00007610000f7816 */ /* 0x040fe4000000000f */
[----:B------:R-:W-:Y:S01]  /*2220*/  PRMT R20, R0, 0x7632, R20 ;  /* 0x0000763200147816 */ /* 0x000fe20000000014 */
[----:B------:R-:W-:-:S04]  /*2230*/  FADD R0, RZ, -R35 ;  /* 0x80000023ff007221 */ /* 0x000fc80000000000 */
[----:B0-----:R-:W-:Y:S01]  /*2240*/  FMUL R7, R0, 1.4426950216293334961 ;  /* 0x3fb8aa3b00077820 */ /* 0x001fe20000400000 */
[----:B------:R0:W-:Y:S01]  /*2250*/  @!P4 STG.E.U16 [R38.64+0x806], R11 ;  /* 0x0008060b2600c986 */ /* 0x0001e2000c101504 */
[----:B------:R-:W-:-:S03]  /*2260*/  ISETP.GE.AND P4, PT, R43, c[0x0][0x178], PT ;  /* 0x00005e002b007a0c */ /* 0x000fc60003f86270 */
[----:B------:R-:W-:-:S10]  /*2270*/  FSETP.GEU.AND P6, PT, R7, -126, PT ;  /* 0xc2fc00000700780b */ /* 0x000fd40003fce000 */
[----:B------:R1:W-:Y:S01]  /*2280*/  @!P4 STG.E.U16 [R38.64+0x808], R15 ;  /* 0x0008080f2600c986 */ /* 0x0003e2000c101504 */
[----:B------:R-:W-:Y:S02]  /*2290*/  ISETP.GE.AND P4, PT, R40, c[0x0][0x178], PT ;  /* 0x00005e0028007a0c */ /* 0x000fe40003f86270 */
[----:B------:R-:W-:Y:S02]  /*22a0*/  @!P6 FMUL R7, R7, 0.5 ;  /* 0x3f0000000707e820 */ /* 0x000fe40000400000 */
[----:B------:R-:W-:Y:S02]  /*22b0*/  SEL R41, R41, RZ, !P4 ;  /* 0x000000ff29297207 */ /* 0x000fe40006000000 */
[----:B0-----:R-:W0:Y:S03]  /*22c0*/  MUFU.EX2 R11, R7 ;  /* 0x00000007000b7308 */ /* 0x001e260000000800 */
[----:B------:R-:W-:-:S05]  /*22d0*/  HADD2.F32 R41, -RZ, R41.H0_H0 ;  /* 0x20000029ff297230 */ /* 0x000fca0000004100 */
[----:B------:R-:W-:-:S04]  /*22e0*/  FADD R0, RZ, -R41 ;  /* 0x80000029ff007221 */ /* 0x000fc80000000000 */
[----:B------:R-:W-:Y:S01]  /*22f0*/  FMUL R0, R0, 1.4426950216293334961 ;  /* 0x3fb8aa3b00007820 */ /* 0x000fe20000400000 */
[----:B0-----:R-:W-:-:S04]  /*2300*/  @!P6 FMUL R11, R11, R11 ;  /* 0x0000000b0b0be220 */ /* 0x001fc80000400000 */
[----:B------:R-:W-:-:S13]  /*2310*/  FSETP.GEU.AND P6, PT, R0, -126, PT ;  /* 0xc2fc00000000780b */ /* 0x000fda0003fce000 */
[----:B------:R-:W-:-:S04]  /*2320*/  @!P6 FMUL R0, R0, 0.5 ;  /* 0x3f0000000000e820 */ /* 0x000fc80000400000 */
[----:B-1----:R-:W0:Y:S01]  /*2330*/  MUFU.EX2 R15, R0 ;  /* 0x00000000000f7308 */ /* 0x002e220000000800 */
[----:B------:R-:W-:Y:S01]  /*2340*/  FADD R11, R11, 1 ;  /* 0x3f8000000b0b7421 */ /* 0x000fe20000000000 */
[----:B------:R1:W-:Y:S01]  /*2350*/  @!P5 STG.E.U16 [R38.64+0x80a], R20 ;  /* 0x00080a142600d986 */ /* 0x0003e2000c101504 */
[----:B0-----:R-:W-:-:S03]  /*2360*/  @!P6 FMUL R15, R15, R15 ;  /* 0x0000000f0f0fe220 */ /* 0x001fc60000400000 */
[----:B------:R-:W-:Y:S01]  /*2370*/  FSETP.GT.AND P6, PT, R11, 8.50705917302346158658e+37, PT ;  /* 0x7e8000000b00780b */ /* 0x000fe20003fc4000 */
[----:B------:R-:W-:-:S03]  /*2380*/  FADD R15, R15, 1 ;  /* 0x3f8000000f0f7421 */ /* 0x000fc60000000000 */
[----:B-1----:R-:W-:-:S09]  /*2390*/  FSEL R20, R5, 1, P6 ;  /* 0x3f80000005147808 */ /* 0x002fd20003000000 */
[----:B------:R-:W-:Y:S01]  /*23a0*/  @P6 FMUL R11, R11, 0.25 ;  /* 0x3e8000000b0b6820 */ /* 0x000fe20000400000 */
[----:B------:R-:W-:-:S05]  /*23b0*/  FSETP.GT.AND P6, PT, R15, 8.50705917302346158658e+37, PT ;  /* 0x7e8000000f00780b */ /* 0x000fca0003fc4000 */
[----:B------:R-:W0:Y:S08]  /*23c0*/  MUFU.RCP R11, R11 ;  /* 0x0000000b000b7308 */ /* 0x000e300000001000 */
[----:B------:R-:W-:-:S06]  /*23d0*/  @P6 FMUL R15, R15, 0.25 ;  /* 0x3e8000000f0f6820 */ /* 0x000fcc0000400000 */
[----:B------:R-:W1:Y:S01]  /*23e0*/  MUFU.RCP R15, R15 ;  /* 0x0000000f000f7308 */ /* 0x000e620000001000 */
[----:B------:R-:W-:Y:S01]  /*23f0*/  FSEL R0, R5, 1, P6 ;  /* 0x3f80000005007808 */ /* 0x000fe20003000000 */
[----:B0-----:R-:W-:Y:S01]  /*2400*/  FMUL R20, R11, R20 ;  /* 0x000000140b147220 */ /* 0x001fe20000400000 */
[----:B------:R-:W-:-:S03]  /*2410*/  ISETP.GE.AND P6, PT, R37, c[0x0][0x178], PT ;  /* 0x00005e0025007a0c */ /* 0x000fc60003fc6270 */
[----:B------:R-:W-:Y:S01]  /*2420*/  FMUL R7, R35, R20 ;  /* 0x0000001423077220 */ /* 0x000fe20000400000 */
[----:B-1----:R-:W-:-:S04]  /*2430*/  FMUL R0, R15, R0 ;  /* 0x000000000f007220 */ /* 0x002fc80000400000 */
[----:B------:R-:W-:Y:S01]  /*2440*/  FMUL R35, R41, R0 ;  /* 0x0000000029237220 */ /* 0x000fe20000400000 */
[----:B---3--:R-:W-:-:S05]  /*2450*/  SEL R0, R56, RZ, !P6 ;  /* 0x000000ff38007207 */ /* 0x008fca0007000000 */
[----:B------:R-:W-:-:S05]  /*2460*/  HADD2.F32 R0, -RZ, R0.H0_H0 ;  /* 0x20000000ff007230 */ /* 0x000fca0000004100 */
[----:B------:R-:W-:Y:S01]  /*2470*/  FMUL R7, R0, R7 ;  /* 0x0000000700077220 */ /* 0x000fe20000400000 */
[----:B----4-:R-:W-:Y:S02]  /*2480*/  SEL R0, R57, RZ, !P4 ;  /* 0x000000ff39007207 */ /* 0x010fe40006000000 */
[----:B------:R-:W-:-:S03]  /*2490*/  ISETP.GE.AND P5, PT, R31, c[0x0][0x178], PT ;  /* 0x00005e001f007a0c */ /* 0x000fc60003fa6270 */
[----:B------:R-:W-:Y:S01]  /*24a0*/  HADD2.F32 R0, -RZ, R0.H0_H0 ;  /* 0x20000000ff007230 */ /* 0x000fe20000004100 */
[----:B------:R-:W-:-:S04]  /*24b0*/  SEL R34, R34, RZ, !P5 ;  /* 0x000000ff22227207 */ /* 0x000fc80006800000 */
[----:B------:R-:W-:Y:S01]  /*24c0*/  FMUL R0, R0, R35 ;  /* 0x0000002300007220 */ /* 0x000fe20000400000 */
[----:B------:R-:W-:-:S04]  /*24d0*/  HADD2.F32 R35, -RZ, R34.H0_H0 ;  /* 0x20000022ff237230 */ /* 0x000fc80000004100 */
[----:B------:R-:W-:-:S04]  /*24e0*/  F2FP.PACK_AB R0, R0, R7 ;  /* 0x000000070000723e */ /* 0x000fc800000000ff */
[C---:B------:R-:W-:Y:S02]  /*24f0*/  PRMT R20, R0.reuse, 0x7610, R20 ;  /* 0x0000761000147816 */ /* 0x040fe40000000014 */
[----:B------:R-:W-:Y:S01]  /*2500*/  PRMT R15, R0, 0x7632, R15 ;  /* 0x00007632000f7816 */ /* 0x000fe2000000000f */
[----:B------:R-:W-:-:S04]  /*2510*/  FADD R0, RZ, -R35 ;  /* 0x80000023ff007221 */ /* 0x000fc80000000000 */
[----:B------:R-:W-:Y:S01]  /*2520*/  FMUL R7, R0, 1.4426950216293334961 ;  /* 0x3fb8aa3b00077820 */ /* 0x000fe20000400000 */
[----:B------:R-:W-:Y:S04]  /*2530*/  @!P6 STG.E.U16 [R38.64+0x80c], R20 ;  /* 0x00080c142600e986 */ /* 0x000fe8000c101504 */
[----:B------:R-:W-:Y:S01]  /*2540*/  FSETP.GEU.AND P6, PT, R7, -126, PT ;  /* 0xc2fc00000700780b */ /* 0x000fe20003fce000 */
[----:B------:R0:W-:Y:S01]  /*2550*/  @!P4 STG.E.U16 [R38.64+0x80e], R15 ;  /* 0x00080e0f2600c986 */ /* 0x0001e2000c101504 */
[----:B------:R-:W-:-:S04]  /*2560*/  ISETP.GE.AND P4, PT, R33, c[0x0][0x178], PT ;  /* 0x00005e0021007a0c */ /* 0x000fc80003f86270 */
[----:B------:R-:W-:-:S07]  /*2570*/  SEL R32, R32, RZ, !P4 ;  /* 0x000000ff20207207 */ /* 0x000fce0006000000 */
[----:B------:R-:W-:Y:S01]  /*2580*/  @!P6 FMUL R7, R7, 0.5 ;  /* 0x3f0000000707e820 */ /* 0x000fe20000400000 */
[----:B------:R-:W-:-:S03]  /*2590*/  HADD2.F32 R33, -RZ, R32.H0_H0 ;  /* 0x20000020ff217230 */ /* 0x000fc60000004100 */
[----:B------:R-:W1:Y:S02]  /*25a0*/  MUFU.EX2 R11, R7 ;  /* 0x00000007000b7308 */ /* 0x000e640000000800 */
[----:B------:R-:W-:-:S04]  /*25b0*/  FADD R0, RZ, -R33 ;  /* 0x80000021ff007221 */ /* 0x000fc80000000000 */
[----:B------:R-:W-:Y:S01]  /*25c0*/  FMUL R0, R0, 1.4426950216293334961 ;  /* 0x3fb8aa3b00007820 */ /* 0x000fe20000400000 */
[----:B-1----:R-:W-:-:S04]  /*25d0*/  @!P6 FMUL R11, R11, R11 ;  /* 0x0000000b0b0be220 */ /* 0x002fc80000400000 */
[----:B------:R-:W-:-:S13]  /*25e0*/  FSETP.GEU.AND P6, PT, R0, -126, PT ;  /* 0xc2fc00000000780b */ /* 0x000fda0003fce000 */
[----:B------:R-:W-:-:S04]  /*25f0*/  @!P6 FMUL R0, R0, 0.5 ;  /* 0x3f0000000000e820 */ /* 0x000fc80000400000 */
[----:B0-----:R-:W0:Y:S01]  /*2600*/  MUFU.EX2 R15, R0 ;  /* 0x00000000000f7308 */ /* 0x001e220000000800 */
[----:B------:R-:W-:Y:S01]  /*2610*/  FADD R11, R11, 1 ;  /* 0x3f8000000b0b7421 */ /* 0x000fe20000000000 */
[----:B0-----:R-:W-:-:S04]  /*2620*/  @!P6 FMUL R15, R15, R15 ;  /* 0x0000000f0f0fe220 */ /* 0x001fc80000400000 */
[----:B------:R-:W-:Y:S01]  /*2630*/  FSETP.GT.AND P6, PT, R11, 8.50705917302346158658e+37, PT ;  /* 0x7e8000000b00780b */ /* 0x000fe20003fc4000 */
[----:B------:R-:W-:-:S03]  /*2640*/  FADD R15, R15, 1 ;  /* 0x3f8000000f0f7421 */ /* 0x000fc60000000000 */
[----:B------:R-:W-:-:S09]  /*2650*/  FSEL R20, R5, 1, P6 ;  /* 0x3f80000005147808 */ /* 0x000fd20003000000 */
[----:B------:R-:W-:Y:S01]  /*2660*/  @P6 FMUL R11, R11, 0.25 ;  /* 0x3e8000000b0b6820 */ /* 0x000fe20000400000 */
[----:B------:R-:W-:-:S05]  /*2670*/  FSETP.GT.AND P6, PT, R15, 8.50705917302346158658e+37, PT ;  /* 0x7e8000000f00780b */ /* 0x000fca0003fc4000 */
[----:B------:R-:W0:Y:S01]  /*2680*/  MUFU.RCP R11, R11 ;  /* 0x0000000b000b7308 */ /* 0x000e220000001000 */
[----:B------:R-:W-:-:S07]  /*2690*/  FSEL R26, R5, 1, P6 ;  /* 0x3f800000051a7808 */ /* 0x000fce0003000000 */
[----:B------:R-:W-:Y:S01]  /*26a0*/  @P6 FMUL R15, R15, 0.25 ;  /* 0x3e8000000f0f6820 */ /* 0x000fe20000400000 */
[----:B------:R-:W-:-:S05]  /*26b0*/  ISETP.GE.AND P6, PT, R31, c[0x0][0x178], PT ;  /* 0x00005e001f007a0c */ /* 0x000fca0003fc6270 */
[----:B------:R-:W1:Y:S01]  /*26c0*/  MUFU.RCP R15, R15 ;  /* 0x0000000f000f7308 */ /* 0x000e620000001000 */
[----:B--2---:R-:W-:Y:S01]  /*26d0*/  SEL R0, R58, RZ, !P6 ;  /* 0x000000ff3a007207 */ /* 0x004fe20007000000 */
[----:B0-----:R-:W-:-:S04]  /*26e0*/  FMUL R20, R11, R20 ;  /* 0x000000140b147220 */ /* 0x001fc80000400000 */
[----:B------:R-:W-:Y:S01]  /*26f0*/  HADD2.F32 R0, -RZ, R0.H0_H0 ;  /* 0x20000000ff007230 */ /* 0x000fe20000004100 */
[----:B------:R-:W-:-:S04]  /*2700*/  FMUL R7, R35, R20 ;  /* 0x0000001423077220 */ /* 0x000fc80000400000 */
[----:B------:R-:W-:Y:S01]  /*2710*/  FMUL R7, R0, R7 ;  /* 0x0000000700077220 */ /* 0x000fe20000400000 */
[----:B------:R-:W-:Y:S01]  /*2720*/  SEL R0, R59, RZ, !P4 ;  /* 0x000000ff3b007207 */ /* 0x000fe20006000000 */
[----:B-1----:R-:W-:-:S04]  /*2730*/  FMUL R26, R15, R26 ;  /* 0x0000001a0f1a7220 */ /* 0x002fc80000400000 */
[----:B------:R-:W-:Y:S01]  /*2740*/  HADD2.F32 R0, -RZ, R0.H0_H0 ;  /* 0x20000000ff007230 */ /* 0x000fe20000004100 */
[----:B------:R-:W-:Y:S01]  /*2750*/  ISETP.GE.AND P5, PT, R28, c[0x0][0x178], PT ;  /* 0x00005e001c007a0c */ /* 0x000fe20003fa6270 */
[----:B------:R-:W-:-:S03]  /*2760*/  FMUL R31, R33, R26 ;  /* 0x0000001a211f7220 */ /* 0x000fc60000400000 */
[----:B------:R-:W-:Y:S01]  /*2770*/  SEL R29, R29, RZ, !P5 ;  /* 0x000000ff1d1d7207 */ /* 0x000fe20006800000 */
[----:B------:R-:W-:-:S04]  /*2780*/  FMUL R0, R0, R31 ;  /* 0x0000001f00007220 */ /* 0x000fc80000400000 */
[----:B------:R-:W-:Y:S01]  /*2790*/  HADD2.F32 R29, -RZ, R29.H0_H0 ;  /* 0x2000001dff1d7230 */ /* 0x000fe20000004100 */
        /* <DEDUP_REMOVED lines=26> */
[----:B------:R-:W0:Y:S08]  /*2940*/  MUFU.RCP R11, R11 ;  /* 0x0000000b000b7308 */ /* 0x000e300000001000 */
[----:B------:R-:W-:-:S06]  /*2950*/  @P6 FMUL R15, R15, 0.25 ;  /* 0x3e8000000f0f6820 */ /* 0x000fcc0000400000 */
[----:B------:R-:W1:Y:S01]  /*2960*/  MUFU.RCP R15, R15 ;  /* 0x0000000f000f7308 */ /* 0x000e620000001000 */
[----:B------:R-:W-:Y:S02]  /*2970*/  FSEL R26, R5, 1, P6 ;  /* 0x3f800000051a7808 */ /* 0x000fe40003000000 */
[----:B------:R-:W-:Y:S02]  /*2980*/  ISETP.GE.AND P6, PT, R28, c[0x0][0x178], PT ;  /* 0x00005e001c007a0c */ /* 0x000fe40003fc6270 */
[----:B-----5:R-:W-:Y:S02]  /*2990*/  SEL R7, R61, RZ, !P4 ;  /* 0x000000ff3d077207 */ /* 0x020fe40006000000 */
[----:B------:R-:W-:Y:S01]  /*29a0*/  SEL R0, R60, RZ, !P6 ;  /* 0x000000ff3c007207 */ /* 0x000fe20007000000 */
[----:B0-----:R-:W-:Y:S01]  /*29b0*/  FMUL R20, R11, R20 ;  /* 0x000000140b147220 */ /* 0x001fe20000400000 */
[----:B------:R-:W-:Y:S01]  /*29c0*/  ISETP.GE.AND P5, PT, R21, c[0x0][0x178], PT ;  /* 0x00005e0015007a0c */ /* 0x000fe20003fa6270 */
[----:B------:R-:W-:-:S02]  /*29d0*/  HADD2.F32 R7, -RZ, R7.H0_H0 ;  /* 0x20000007ff077230 */ /* 0x000fc40000004100 */
[----:B------:R-:W-:Y:S01]  /*29e0*/  HADD2.F32 R0, -RZ, R0.H0_H0 ;  /* 0x20000000ff007230 */ /* 0x000fe20000004100 */
[----:B-1----:R-:W-:Y:S01]  /*29f0*/  FMUL R26, R15, R26 ;  /* 0x0000001a0f1a7220 */ /* 0x002fe20000400000 */
[----:B------:R-:W-:-:S03]  /*2a00*/  FMUL R25, R29, R20 ;  /* 0x000000141d197220 */ /* 0x000fc60000400000 */
[----:B------:R-:W-:Y:S01]  /*2a10*/  FMUL R26, R27, R26 ;  /* 0x0000001a1b1a7220 */ /* 0x000fe20000400000 */
[----:B------:R-:W-:Y:S01]  /*2a20*/  FMUL R0, R0, R25 ;  /* 0x0000001900007220 */ /* 0x000fe20000400000 */
[----:B------:R-:W-:Y:S02]  /*2a30*/  SEL R24, R24, RZ, !P5 ;  /* 0x000000ff18187207 */ /* 0x000fe40006800000 */
[----:B------:R-:W-:-:S03]  /*2a40*/  FMUL R7, R7, R26 ;  /* 0x0000001a07077220 */ /* 0x000fc60000400000 */
[----:B------:R-:W-:Y:S02]  /*2a50*/  HADD2.F32 R25, -RZ, R24.H0_H0 ;  /* 0x20000018ff197230 */ /* 0x000fe40000004100 */
[----:B------:R-:W-:-:S04]  /*2a60*/  F2FP.PACK_AB R0, R7, R0 ;  /* 0x000000000700723e */ /* 0x000fc800000000ff */
[C---:B------:R-:W-:Y:S02]  /*2a70*/  PRMT R20, R0.reuse, 0x7610, R20 ;  /* 0x0000761000147816 */ /* 0x040fe40000000014 */
[----:B------:R-:W-:Y:S01]  /*2a80*/  PRMT R15, R0, 0x7632, R15 ;  /* 0x00007632000f7816 */ /* 0x000fe2000000000f */
[----:B------:R-:W-:-:S04]  /*2a90*/  FADD R0, RZ, -R25 ;  /* 0x80000019ff007221 */ /* 0x000fc80000000000 */
[----:B------:R-:W-:Y:S01]  /*2aa0*/  FMUL R7, R0, 1.4426950216293334961 ;  /* 0x3fb8aa3b00077820 */ /* 0x000fe20000400000 */
[----:B------:R-:W-:Y:S04]  /*2ab0*/  @!P6 STG.E.U16 [R38.64+0x1004], R20 ;  /* 0x001004142600e986 */ /* 0x000fe8000c101504 */
[----:B------:R-:W-:Y:S02]  /*2ac0*/  FSETP.GEU.AND P6, PT, R7, -126, PT ;  /* 0xc2fc00000700780b */ /* 0x000fe40003fce000 */
[----:B------:R-:W-:-:S04]  /*2ad0*/  ISETP.GE.AND P5, PT, R23, c[0x0][0x178], PT ;  /* 0x00005e0017007a0c */ /* 0x000fc80003fa6270 */
[----:B------:R-:W-:-:S07]  /*2ae0*/  SEL R22, R22, RZ, !P5 ;  /* 0x000000ff16167207 */ /* 0x000fce0006800000 */
[----:B------:R-:W-:Y:S01]  /*2af0*/  @!P6 FMUL R7, R7, 0.5 ;  /* 0x3f0000000707e820 */ /* 0x000fe20000400000 */
[----:B------:R-:W-:-:S03]  /*2b00*/  HADD2.F32 R23, -RZ, R22.H0_H0 ;  /* 0x20000016ff177230 */ /* 0x000fc60000004100 */
[----:B------:R-:W0:Y:S02]  /*2b10*/  MUFU.EX2 R11, R7 ;  /* 0x00000007000b7308 */ /* 0x000e240000000800 */
[----:B------:R-:W-:-:S04]  /*2b20*/  FADD R0, RZ, -R23 ;  /* 0x80000017ff007221 */ /* 0x000fc80000000000 */
[----:B------:R-:W-:Y:S01]  /*2b30*/  FMUL R0, R0, 1.4426950216293334961 ;  /* 0x3fb8aa3b00007820 */ /* 0x000fe20000400000 */
[----:B0-----:R-:W-:-:S04]  /*2b40*/  @!P6 FMUL R11, R11, R11 ;  /* 0x0000000b0b0be220 */ /* 0x001fc80000400000 */
[----:B------:R-:W-:Y:S01]  /*2b50*/  FSETP.GEU.AND P6, PT, R0, -126, PT ;  /* 0xc2fc00000000780b */ /* 0x000fe20003fce000 */
[----:B------:R0:W-:-:S12]  /*2b60*/  @!P4 STG.E.U16 [R38.64+0x1006], R15 ;  /* 0x0010060f2600c986 */ /* 0x0001d8000c101504 */
        /* <DEDUP_REMOVED lines=14> */
[----:B------:R-:W-:Y:S02]  /*2c50*/  SEL R7, R63, RZ, !P5 ;  /* 0x000000ff3f077207 */ /* 0x000fe40006800000 */
        /* <DEDUP_REMOVED lines=17> */
[----:B------:R0:W-:Y:S04]  /*2d70*/  @!P6 STG.E.U16 [R38.64+0x1008], R15 ;  /* 0x0010080f2600e986 */ /* 0x0001e8000c101504 */
[----:B------:R-:W-:Y:S01]  /*2d80*/  FSETP.GEU.AND P6, PT, R7, -126, PT ;  /* 0xc2fc00000700780b */ /* 0x000fe20003fce000 */
[----:B------:R1:W-:Y:S01]  /*2d90*/  @!P5 STG.E.U16 [R38.64+0x100a], R20 ;  /* 0x00100a142600d986 */ /* 0x0003e2000c101504 */
[----:B------:R-:W-:-:S04]  /*2da0*/  ISETP.GE.AND P5, PT, R16, c[0x0][0x178], PT ;  /* 0x00005e0010007a0c */ /* 0x000fc80003fa6270 */
[----:B------:R-:W-:-:S07]  /*2db0*/  SEL R17, R17, RZ, !P5 ;  /* 0x000000ff11117207 */ /* 0x000fce0006800000 */
[----:B------:R-:W-:Y:S01]  /*2dc0*/  @!P6 FMUL R7, R7, 0.5 ;  /* 0x3f0000000707e820 */ /* 0x000fe20000400000 */
[----:B------:R-:W-:-:S03]  /*2dd0*/  HADD2.F32 R21, -RZ, R17.H0_H0 ;  /* 0x20000011ff157230 */ /* 0x000fc60000004100 */
[----:B------:R-:W2:Y:S02]  /*2de0*/  MUFU.EX2 R11, R7 ;  /* 0x00000007000b7308 */ /* 0x000ea40000000800 */
[----:B------:R-:W-:-:S04]  /*2df0*/  FADD R0, RZ, -R21 ;  /* 0x80000015ff007221 */ /* 0x000fc80000000000 */
[----:B------:R-:W-:Y:S01]  /*2e00*/  FMUL R0, R0, 1.4426950216293334961 ;  /* 0x3fb8aa3b00007820 */ /* 0x000fe20000400000 */
[----:B--2---:R-:W-:-:S04]  /*2e10*/  @!P6 FMUL R11, R11, R11 ;  /* 0x0000000b0b0be220 */ /* 0x004fc80000400000 */
        /* <DEDUP_REMOVED lines=12> */
[----:B------:R-:W2:Y:S01]  /*2ee0*/  MUFU.RCP R15, R15 ;  /* 0x0000000f000f7308 */ /* 0x000ea20000001000 */
[----:B-1----:R-:W-:Y:S02]  /*2ef0*/  FSEL R20, R5, 1, P6 ;  /* 0x3f80000005147808 */ /* 0x002fe40003000000 */
[----:B------:R-:W-:Y:S02]  /*2f00*/  ISETP.GE.AND P6, PT, R16, c[0x0][0x178], PT ;  /* 0x00005e0010007a0c */ /* 0x000fe40003fc6270 */
[----:B------:R-:W-:Y:S02]  /*2f10*/  SEL R0, R65, RZ, !P4 ;  /* 0x000000ff41007207 */ /* 0x000fe40006000000 */
[----:B------:R-:W-:Y:S01]  /*2f20*/  SEL R7, R66, RZ, !P6 ;  /* 0x000000ff42077207 */ /* 0x000fe20007000000 */
[----:B0-----:R-:W-:Y:S01]  /*2f30*/  FMUL R18, R11, R18 ;  /* 0x000000120b127220 */ /* 0x001fe20000400000 */
[----:B------:R-:W-:Y:S01]  /*2f40*/  ISETP.GE.AND P5, PT, R12, c[0x0][0x178], PT ;  /* 0x00005e000c007a0c */ /* 0x000fe20003fa6270 */
[----:B------:R-:W-:-:S02]  /*2f50*/  HADD2.F32 R0, -RZ, R0.H0_H0 ;  /* 0x20000000ff007230 */ /* 0x000fc40000004100 */
[----:B------:R-:W-:Y:S01]  /*2f60*/  HADD2.F32 R7, -RZ, R7.H0_H0 ;  /* 0x20000007ff077230 */ /* 0x000fe20000004100 */
[----:B--2---:R-:W-:Y:S01]  /*2f70*/  FMUL R20, R15, R20 ;  /* 0x000000140f147220 */ /* 0x004fe20000400000 */
        /* <DEDUP_REMOVED lines=12> */
[----:B------:R-:W-:Y:S02]  /*3040*/  FSETP.GEU.AND P6, PT, R7, -126, PT ;  /* 0xc2fc00000700780b */ /* 0x000fe40003fce000 */
        /* <DEDUP_REMOVED lines=10> */
[----:B------:R-:W1:Y:S01]  /*30f0*/  MUFU.EX2 R13, R0 ;  /* 0x00000000000d7308 */ /* 0x000e620000000800 */
[----:B------:R-:W-:Y:S01]  /*3100*/  FADD R11, R11, 1 ;  /* 0x3f8000000b0b7421 */ /* 0x000fe20000000000 */
[----:B-1----:R-:W-:-:S04]  /*3110*/  @!P6 FMUL R13, R13, R13 ;  /* 0x0000000d0d0de220 */ /* 0x002fc80000400000 */
[----:B------:R-:W-:Y:S01]  /*3120*/  FSETP.GT.AND P6, PT, R11, 8.50705917302346158658e+37, PT ;  /* 0x7e8000000b00780b */ /* 0x000fe20003fc4000 */
[----:B------:R-:W-:-:S03]  /*3130*/  FADD R13, R13, 1 ;  /* 0x3f8000000d0d7421 */ /* 0x000fc60000000000 */
[----:B------:R-:W-:-:S09]  /*3140*/  FSEL R14, R5, 1, P6 ;  /* 0x3f800000050e7808 */ /* 0x000fd20003000000 */
[----:B------:R-:W-:Y:S01]  /*3150*/  @P6 FMUL R11, R11, 0.25 ;  /* 0x3e8000000b0b6820 */ /* 0x000fe20000400000 */
[----:B------:R-:W-:-:S05]  /*3160*/  FSETP.GT.AND P6, PT, R13, 8.50705917302346158658e+37, PT ;  /* 0x7e8000000d00780b */ /* 0x000fca0003fc4000 */
[----:B------:R-:W1:Y:S08]  /*3170*/  MUFU.RCP R11, R11 ;  /* 0x0000000b000b7308 */ /* 0x000e700000001000 */
[----:B------:R-:W-:-:S06]  /*3180*/  @P6 FMUL R13, R13, 0.25 ;  /* 0x3e8000000d0d6820 */ /* 0x000fcc0000400000 */
[----:B------:R-:W2:Y:S01]  /*3190*/  MUFU.RCP R13, R13 ;  /* 0x0000000d000d7308 */ /* 0x000ea20000001000 */
[----:B0-----:R-:W-:Y:S02]  /*31a0*/  FSEL R16, R5, 1, P6 ;  /* 0x3f80000005107808 */ /* 0x001fe40003000000 */
[----:B------:R-:W-:Y:S02]  /*31b0*/  ISETP.GE.AND P6, PT, R12, c[0x0][0x178], PT ;  /* 0x00005e000c007a0c */ /* 0x000fe40003fc6270 */
[----:B------:R-:W-:Y:S02]  /*31c0*/  SEL R7, R68, RZ, !P5 ;  /* 0x000000ff44077207 */ /* 0x000fe40006800000 */
[----:B------:R-:W-:Y:S02]  /*31d0*/  ISETP.NE.AND P5, PT, R71, RZ, PT ;  /* 0x000000ff4700720c */ /* 0x000fe40003fa5270 */
[----:B------:R-:W-:Y:S01]  /*31e0*/  SEL R0, R67, RZ, !P6 ;  /* 0x000000ff43007207 */ /* 0x000fe20007000000 */
[----:B-1----:R-:W-:Y:S01]  /*31f0*/  FMUL R14, R11, R14 ;  /* 0x0000000e0b0e7220 */ /* 0x002fe20000400000 */
[----:B------:R-:W-:Y:S01]  /*3200*/  SEL R2, R2, RZ, !P5 ;  /* 0x000000ff02027207 */ /* 0x000fe20006800000 */
[----:B------:R-:W-:Y:S01]  /*3210*/  HADD2.F32 R7, -RZ, R7.H0_H0 ;  /* 0x20000007ff077230 */ /* 0x000fe20000004100 */
[----:B--2---:R-:W-:Y:S01]  /*3220*/  FMUL R16, R13, R16 ;  /* 0x000000100d107220 */ /* 0x004fe20000400000 */
[----:B------:R-:W-:Y:S01]  /*3230*/  HADD2.F32 R0, -RZ, R0.H0_H0 ;  /* 0x20000000ff007230 */ /* 0x000fe20000004100 */
[----:B------:R-:W-:-:S02]  /*3240*/  FMUL R15, R15, R14 ;  /* 0x0000000e0f0f7220 */ /* 0x000fc40000400000 */
[----:B------:R-:W-:Y:S01]  /*3250*/  FMUL R16, R17, R16 ;  /* 0x0000001011107220 */ /* 0x000fe20000400000 */
[----:B------:R-:W-:Y:S01]  /*3260*/  HADD2.F32 R17, -RZ, R2.H0_H0 ;  /* 0x20000002ff117230 */ /* 0x000fe20000004100 */
[----:B------:R-:W-:Y:S02]  /*3270*/  FMUL R0, R0, R15 ;  /* 0x0000000f00007220 */ /* 0x000fe40000400000 */
[----:B------:R-:W-:Y:S02]  /*3280*/  FMUL R7, R7, R16 ;  /* 0x0000001007077220 */ /* 0x000fe40000400000 */
[----:B------:R-:W-:-:S03]  /*3290*/  FADD R2, RZ, -R17 ;  /* 0x80000011ff027221 */ /* 0x000fc60000000000 */
[----:B------:R-:W-:Y:S01]  /*32a0*/  F2FP.PACK_AB R0, R7, R0 ;  /* 0x000000000700723e */ /* 0x000fe200000000ff */
[----:B------:R-:W-:-:S04]  /*32b0*/  FMUL R7, R2, 1.4426950216293334961 ;  /* 0x3fb8aa3b02077820 */ /* 0x000fc80000400000 */
[----:B------:R-:W-:Y:S01]  /*32c0*/  @!P6 STG.E.U16 [R38.64+0x1800], R0 ;  /* 0x001800002600e986 */ /* 0x000fe2000c101504 */
[----:B------:R-:W-:-:S03]  /*32d0*/  FSETP.GEU.AND P6, PT, R7, -126, PT ;  /* 0xc2fc00000700780b */ /* 0x000fc60003fce000 */
[----:B------:R0:W-:Y:S01]  /*32e0*/  @!P4 STG.E.U16 [R38.64+0x100c], R19 ;  /* 0x00100c132600c986 */ /* 0x0001e2000c101504 */
[----:B------:R-:W-:-:S04]  /*32f0*/  ISETP.NE.AND P4, PT, R72, RZ, PT ;  /* 0x000000ff4800720c */ /* 0x000fc80003f85270 */
[----:B------:R-:W-:-:S05]  /*3300*/  SEL R9, R9, RZ, !P4 ;  /* 0x000000ff09097207 */ /* 0x000fca0006000000 */
[----:B------:R-:W-:Y:S01]  /*3310*/  @!P6 FMUL R7, R7, 0.5 ;  /* 0x3f0000000707e820 */ /* 0x000fe20000400000 */
[----:B------:R-:W-:-:S03]  /*3320*/  HADD2.F32 R14, -RZ, R9.H0_H0 ;  /* 0x20000009ff0e7230 */ /* 0x000fc60000004100 */
[----:B------:R-:W1:Y:S02]  /*3330*/  MUFU.EX2 R11, R7 ;  /* 0x00000007000b7308 */ /* 0x000e640000000800 */
[----:B------:R-:W-:-:S04]  /*3340*/  FADD R2, RZ, -R14 ;  /* 0x8000000eff027221 */ /* 0x000fc80000000000 */
[----:B------:R-:W-:Y:S01]  /*3350*/  FMUL R9, R2, 1.4426950216293334961 ;  /* 0x3fb8aa3b02097820 */ /* 0x000fe20000400000 */
[----:B-1----:R-:W-:-:S04]  /*3360*/  @!P6 FMUL R11, R11, R11 ;  /* 0x0000000b0b0be220 */ /* 0x002fc80000400000 */
[----:B------:R-:W-:Y:S02]  /*3370*/  FSETP.GEU.AND P6, PT, R9, -126, PT ;  /* 0xc2fc00000900780b */ /* 0x000fe40003fce000 */
[----:B------:R-:W-:-:S11]  /*3380*/  SEL R10, R10, RZ, !P3 ;  /* 0x000000ff0a0a7207 */ /* 0x000fd60005800000 */
        /* <DEDUP_REMOVED lines=9> */
[----:B0-----:R-:W-:-:S03]  /*3420*/  HADD2.F32 R19, -RZ, R8.H0_H0 ;  /* 0x20000008ff137230 */ /* 0x001fc60000004100 */
[----:B------:R-:W0:Y:S02]  /*3430*/  MUFU.EX2 R10, R7 ;  /* 0x00000007000a7308 */ /* 0x000e240000000800 */
[----:B------:R-:W-:-:S04]  /*3440*/  FADD R2, RZ, -R19 ;  /* 0x80000013ff027221 */ /* 0x000fc80000000000 */
[----:B------:R-:W-:Y:S01]  /*3450*/  FMUL R8, R2, 1.4426950216293334961 ;  /* 0x3fb8aa3b02087820 */ /* 0x000fe20000400000 */
[----:B0-----:R-:W-:-:S04]  /*3460*/  @!P6 FMUL R10, R10, R10 ;  /* 0x0000000a0a0ae220 */ /* 0x001fc80000400000 */
[----:B------:R-:W-:Y:S02]  /*3470*/  FSETP.GEU.AND P6, PT, R8, -126, PT ;  /* 0xc2fc00000800780b */ /* 0x000fe40003fce000 */
[----:B------:R-:W-:-:S11]  /*3480*/  SEL R4, R4, RZ, !P1 ;  /* 0x000000ff04047207 */ /* 0x000fd60004800000 */
[----:B------:R-:W-:Y:S01]  /*3490*/  @!P6 FMUL R8, R8, 0.5 ;  /* 0x3f0000000808e820 */ /* 0x000fe20000400000 */
[----:B------:R-:W-:-:S03]  /*34a0*/  HADD2.F32 R21, -RZ, R4.H0_H0 ;  /* 0x20000004ff157230 */ /* 0x000fc60000004100 */
        /* <DEDUP_REMOVED lines=12> */
[----:B------:R-:W-:-:S13]  /*3570*/  FSETP.GEU.AND P6, PT, R2, -126, PT ;  /* 0xc2fc00000200780b */ /* 0x000fda0003fce000 */
[----:B------:R-:W-:-:S04]  /*3580*/  @!P6 FMUL R2, R2, 0.5 ;  /* 0x3f0000000202e820 */ /* 0x000fc80000400000 */
[----:B------:R-:W0:Y:S01]  /*3590*/  MUFU.EX2 R6, R2 ;  /* 0x0000000200067308 */ /* 0x000e220000000800 */
[----:B------:R-:W-:Y:S01]  /*35a0*/  FADD R11, R11, 1 ;  /* 0x3f8000000b0b7421 */ /* 0x000fe20000000000 */
[----:B------:R-:W-:Y:S01]  /*35b0*/  FADD R12, R12, 1 ;  /* 0x3f8000000c0c7421 */ /* 0x000fe20000000000 */
[----:B0-----:R-:W-:-:S03]  /*35c0*/  @!P6 FMUL R6, R6, R6 ;  /* 0x000000060606e220 */ /* 0x001fc60000400000 */
[----:B------:R-:W-:-:S04]  /*35d0*/  FSETP.GT.AND P6, PT, R11, 8.50705917302346158658e+37, PT ;  /* 0x7e8000000b00780b */ /* 0x000fc80003fc4000 */
[----:B------:R-:W-:-:S09]  /*35e0*/  FSEL R4, R5, 1, P6 ;  /* 0x3f80000005047808 */ /* 0x000fd20003000000 */
[----:B------:R-:W-:Y:S01]  /*35f0*/  @P6 FMUL R11, R11, 0.25 ;  /* 0x3e8000000b0b6820 */ /* 0x000fe20000400000 */
[----:B------:R-:W-:Y:S01]  /*3600*/  FSETP.GT.AND P6, PT, R12, 8.50705917302346158658e+37, PT ;  /* 0x7e8000000c00780b */ /* 0x000fe20003fc4000 */
[----:B------:R-:W-:-:S03]  /*3610*/  FADD R10, R10, 1 ;  /* 0x3f8000000a0a7421 */ /* 0x000fc60000000000 */
        /* <DEDUP_REMOVED lines=15> */
[----:B------:R-:W0:-:S12]  /*3710*/  MUFU.RCP R11, R11 ;  /* 0x0000000b000b7308 */ /* 0x000e180000001000 */
[----:B------:R-:W-:Y:S01]  /*3720*/  @P6 FMUL R6, R6, 0.25 ;  /* 0x3e80000006066820 */ /* 0x000fe20000400000 */
[----:B------:R-:W1:Y:S08]  /*3730*/  MUFU.RCP R9, R9 ;  /* 0x0000000900097308 */ /* 0x000e700000001000 */
[----:B------:R-:W2:Y:S01]  /*3740*/  MUFU.RCP R6, R6 ;  /* 0x0000000600067308 */ /* 0x000ea20000001000 */
[----:B------:R-:W-:Y:S01]  /*3750*/  FSEL R5, R5, 1, P6 ;  /* 0x3f80000005057808 */ /* 0x000fe20003000000 */
[----:B0-----:R-:W-:-:S06]  /*3760*/  FMUL R4, R11, R4 ;  /* 0x000000040b047220 */ /* 0x001fcc0000400000 */
[----:B------:R-:W0:Y:S01]  /*3770*/  MUFU.RCP R12, R12 ;  /* 0x0000000c000c7308 */ /* 0x000e220000001000 */
[----:B------:R-:W-:-:S07]  /*3780*/  SEL R69, R69, RZ, !P5 ;  /* 0x000000ff45457207 */ /* 0x000fce0006800000 */
[----:B------:R-:W3:Y:S01]  /*3790*/  MUFU.RCP R10, R10 ;  /* 0x0000000a000a7308 */ /* 0x000ee20000001000 */
[----:B------:R-:W-:-:S07]  /*37a0*/  FMUL R17, R17, R4 ;  /* 0x0000000411117220 */ /* 0x000fce0000400000 */
[----:B------:R-:W4:Y:S01]  /*37b0*/  MUFU.RCP R7, R7 ;  /* 0x0000000700077308 */ /* 0x000f220000001000 */
[----:B-1----:R-:W-:Y:S01]  /*37c0*/  FMUL R4, R9, R2 ;  /* 0x0000000209047220 */ /* 0x002fe20000400000 */
[----:B--2---:R-:W-:Y:S01]  /*37d0*/  FMUL R5, R6, R5 ;  /* 0x0000000506057220 */ /* 0x004fe20000400000 */
[----:B------:R-:W-:Y:S01]  /*37e0*/  HADD2.F32 R2, -RZ, R69.H0_H0 ;  /* 0x20000045ff027230 */ /* 0x000fe20000004100 */
[----:B------:R-:W-:Y:S01]  /*37f0*/  SEL R70, R70, RZ, !P4 ;  /* 0x000000ff46467207 */ /* 0x000fe20006000000 */
[----:B------:R-:W-:Y:S01]  /*3800*/  FMUL R6, R19, R4 ;  /* 0x0000000413067220 */ /* 0x000fe20000400000 */
[----:B------:R-:W-:Y:S01]  /*3810*/  FMUL R9, R18, R5 ;  /* 0x0000000512097220 */ /* 0x000fe20000400000 */
[----:B0-----:R-:W-:Y:S01]  /*3820*/  FMUL R13, R12, R13 ;  /* 0x0000000d0c0d7220 */ /* 0x001fe20000400000 */
[----:B------:R-:W-:Y:S02]  /*3830*/  SEL R4, R73, RZ, !P3 ;  /* 0x000000ff49047207 */ /* 0x000fe40005800000 */
[----:B------:R-:W-:Y:S01]  /*3840*/  SEL R5, R74, RZ, !P2 ;  /* 0x000000ff4a057207 */ /* 0x000fe20005000000 */
[----:B---3--:R-:W-:Y:S01]  /*3850*/  FMUL R15, R10, R15 ;  /* 0x0000000f0a0f7220 */ /* 0x008fe20000400000 */
[----:B------:R-:W-:Y:S01]  /*3860*/  FMUL R17, R2, R17 ;  /* 0x0000001102117220 */ /* 0x000fe20000400000 */
[----:B------:R-:W-:Y:S01]  /*3870*/  HADD2.F32 R2, -RZ, R70.H0_H0 ;  /* 0x20000046ff027230 */ /* 0x000fe20000004100 */
[----:B------:R-:W-:Y:S01]  /*3880*/  FMUL R13, R14, R13 ;  /* 0x0000000d0e0d7220 */ /* 0x000fe20000400000 */
[----:B------:R-:W-:Y:S01]  /*3890*/  SEL R75, R75, RZ, !P1 ;  /* 0x000000ff4b4b7207 */ /* 0x000fe20004800000 */
[----:B----4-:R-:W-:Y:S01]  /*38a0*/  FMUL R8, R7, R8 ;  /* 0x0000000807087220 */ /* 0x010fe20000400000 */
[----:B------:R-:W-:Y:S01]  /*38b0*/  SEL R76, R76, RZ, !P0 ;  /* 0x000000ff4c4c7207 */ /* 0x000fe20004000000 */
[----:B------:R-:W-:Y:S01]  /*38c0*/  HADD2.F32 R4, -RZ, R4.H0_H0 ;  /* 0x20000004ff047230 */ /* 0x000fe20000004100 */
[----:B------:R-:W-:Y:S01]  /*38d0*/  FMUL R15, R16, R15 ;  /* 0x0000000f100f7220 */ /* 0x000fe20000400000 */
[----:B------:R-:W-:Y:S01]  /*38e0*/  HADD2.F32 R5, -RZ, R5.H0_H0 ;  /* 0x20000005ff057230 */ /* 0x000fe20000004100 */
[----:B------:R-:W-:Y:S01]  /*38f0*/  FMUL R7, R21, R8 ;  /* 0x0000000815077220 */ /* 0x000fe20000400000 */
[----:B------:R-:W-:Y:S01]  /*3900*/  FMUL R8, R2, R13 ;  /* 0x0000000d02087220 */ /* 0x000fe20000400000 */
[----:B------:R-:W-:Y:S01]  /*3910*/  HADD2.F32 R2, -RZ, R75.H0_H0 ;  /* 0x2000004bff027230 */ /* 0x000fe20000004100 */
[----:B------:R-:W-:Y:S01]  /*3920*/  FMUL R4, R4, R15 ;  /* 0x0000000f04047220 */ /* 0x000fe20000400000 */
[----:B------:R-:W-:Y:S01]  /*3930*/  HADD2.F32 R76, -RZ, R76.H0_H0 ;  /* 0x2000004cff4c7230 */ /* 0x000fe20000004100 */
[----:B------:R-:W-:Y:S01]  /*3940*/  FMUL R5, R5, R6 ;  /* 0x0000000605057220 */ /* 0x000fe20000400000 */
[----:B------:R-:W-:Y:S01]  /*3950*/  ISETP.GE.AND P6, PT, R3, c[0x0][0x178], PT ;  /* 0x00005e0003007a0c */ /* 0x000fe20003fc6270 */
[----:B------:R-:W-:Y:S01]  /*3960*/  FMUL R2, R2, R7 ;  /* 0x0000000702027220 */ /* 0x000fe20000400000 */
[----:B------:R-:W-:Y:S01]  /*3970*/  F2FP.PACK_AB R8, R8, R17 ;  /* 0x000000110808723e */ /* 0x000fe200000000ff */
[----:B------:R-:W-:Y:S01]  /*3980*/  FMUL R9, R76, R9 ;  /* 0x000000094c097220 */ /* 0x000fe20000400000 */
[----:B------:R-:W-:-:S02]  /*3990*/  F2FP.PACK_AB R4, R5, R4 ;  /* 0x000000040504723e */ /* 0x000fc400000000ff */
[----:B------:R-:W-:Y:S02]  /*39a0*/  PRMT R19, R0, 0x7632, R19 ;  /* 0x0000763200137816 */ /* 0x000fe40000000013 */
[----:B------:R-:W-:Y:S02]  /*39b0*/  F2FP.PACK_AB R2, R9, R2 ;  /* 0x000000020902723e */ /* 0x000fe400000000ff */
[----:B------:R-:W-:Y:S02]  /*39c0*/  PRMT R0, R8, 0x7632, R0 ;  /* 0x0000763208007816 */ /* 0x000fe40000000000 */
[----:B------:R-:W-:Y:S01]  /*39d0*/  PRMT R3, R4, 0x7632, R3 ;  /* 0x0000763204037816 */ /* 0x000fe20000000003 */
[----:B------:R0:W-:Y:S04]  /*39e0*/  @!P6 STG.E.U16 [R38.64+0x1802], R19 ;  /* 0x001802132600e986 */ /* 0x0001e8000c101504 */
[----:B------:R0:W-:Y:S04]  /*39f0*/  @!P5 STG.E.U16 [R38.64+0x1804], R8 ;  /* 0x001804082600d986 */ /* 0x0001e8000c101504 */
[----:B------:R0:W-:Y:S04]  /*3a00*/  @!P4 STG.E.U16 [R38.64+0x1806], R0 ;  /* 0x001806002600c986 */ /* 0x0001e8000c101504 */
[----:B------:R0:W-:Y:S04]  /*3a10*/  @!P3 STG.E.U16 [R38.64+0x1808], R4 ;  /* 0x001808042600b986 */ /* 0x0001e8000c101504 */
[----:B------:R0:W-:Y:S04]  /*3a20*/  @!P2 STG.E.U16 [R38.64+0x180a], R3 ;  /* 0x00180a032600a986 */ /* 0x0001e8000c101504 */
[----:B------:R0:W-:Y:S01]  /*3a30*/  @!P1 STG.E.U16 [R38.64+0x180c], R2 ;  /* 0x00180c0226009986 */ /* 0x0001e2000c101504 */
[----:B------:R-:W-:Y:S05]  /*3a40*/  @P0 EXIT ;  /* 0x000000000000094d */ /* 0x000fea0003800000 */
[----:B0-----:R-:W-:-:S05]  /*3a50*/  PRMT R19, R2, 0x7632, R19 ;  /* 0x0000763202137816 */ /* 0x001fca0000000013 */
[----:B------:R-:W-:Y:S01]  /*3a60*/  STG.E.U16 [R38.64+0x180e], R19 ;  /* 0x00180e1326007986 */ /* 0x000fe2000c101504 */
[----:B------:R-:W-:Y:S05]  /*3a70*/  EXIT ;  /* 0x000000000000794d */ /* 0x000fea0003800000 */
.L_x_0:
[----:B------:R-:W-:-:S00]  /*3a80*/  BRA `(.L_x_0) ;  /* 0xfffffff000007947 */ /* 0x000fc0000383ffff */
[----:B------:R-:W-:-:S00]  /*3a90*/  NOP ;  /* 0x0000000000007918 */ /* 0x000fc00000000000 */
        /* <DEDUP_REMOVED lines=14> */
.L_x_1:
